//
// Generated by NVIDIA NVVM Compiler
//
// Compiler Build ID: CL-36424714
// Cuda compilation tools, release 13.0, V13.0.88
// Based on NVVM 20.0.0
//

.version 9.0
.target sm_100
.address_size 64

	// .globl	_Z18softmax_f32_kernelILi256EEvPfS0_S0_i
.shared .align 4 .b8 _ZZ20block_reduce_sum_f32ILi256EEffE6shared[32];
// _ZZ20block_reduce_sum_f32ILi64EEffE6shared has been demoted
.shared .align 4 .b8 _ZZ20block_reduce_max_f32ILi256EEffE6shared[32];
// _ZZ40online_safe_softmax_f32_per_token_kernelILi256EEvPKfPfiE6shared has been demoted

.visible .entry _Z18softmax_f32_kernelILi256EEvPfS0_S0_i(
	.param .u64 .ptr .align 1 _Z18softmax_f32_kernelILi256EEvPfS0_S0_i_param_0,
	.param .u64 .ptr .align 1 _Z18softmax_f32_kernelILi256EEvPfS0_S0_i_param_1,
	.param .u64 .ptr .align 1 _Z18softmax_f32_kernelILi256EEvPfS0_S0_i_param_2,
	.param .u32 _Z18softmax_f32_kernelILi256EEvPfS0_S0_i_param_3
)
{
	.reg .pred 	%p<15>;
	.reg .b32 	%r<33>;
	.reg .b32 	%f<41>;
	.reg .b64 	%rd<11>;

	ld.param.u64 	%rd2, [_Z18softmax_f32_kernelILi256EEvPfS0_S0_i_param_0];
	ld.param.u64 	%rd3, [_Z18softmax_f32_kernelILi256EEvPfS0_S0_i_param_1];
	ld.param.u64 	%rd4, [_Z18softmax_f32_kernelILi256EEvPfS0_S0_i_param_2];
	ld.param.u32 	%r5, [_Z18softmax_f32_kernelILi256EEvPfS0_S0_i_param_3];
	cvta.to.global.u64 	%rd1, %rd4;
	mov.u32 	%r1, %tid.x;
	mov.u32 	%r6, %ctaid.x;
	mov.u32 	%r7, %ntid.x;
	mad.lo.s32 	%r2, %r6, %r7, %r1;
	setp.ge.s32 	%p1, %r2, %r5;
	mov.f32 	%f39, 0f00000000;
	@%p1 bra 	$L__BB0_2;
	cvta.to.global.u64 	%rd5, %rd2;
	mul.wide.s32 	%rd6, %r2, 4;
	add.s64 	%rd7, %rd5, %rd6;
	ld.global.f32 	%f7, [%rd7];
	fma.rn.f32 	%f8, %f7, 0f3BBB989D, 0f3F000000;
	cvt.sat.f32.f32 	%f9, %f8;
	mov.f32 	%f10, 0f4B400001;
	mov.f32 	%f11, 0f437C0000;
	fma.rm.f32 	%f12, %f9, %f11, %f10;
	add.f32 	%f13, %f12, 0fCB40007F;
	neg.f32 	%f14, %f13;
	fma.rn.f32 	%f15, %f7, 0f3FB8AA3B, %f14;
	fma.rn.f32 	%f16, %f7, 0f32A57060, %f15;
	mov.b32 	%r8, %f12;
	shl.b32 	%r9, %r8, 23;
	mov.b32 	%f17, %r9;
	ex2.approx.ftz.f32 	%f18, %f16;
	mul.f32 	%f39, %f18, %f17;
$L__BB0_2:
	and.b32  	%r3, %r1, 31;
	mov.b32 	%r10, %f39;
	shfl.sync.bfly.b32	%r11|%p2, %r10, 16, 31, -1;
	mov.b32 	%f19, %r11;
	add.f32 	%f20, %f39, %f19;
	mov.b32 	%r12, %f20;
	shfl.sync.bfly.b32	%r13|%p3, %r12, 8, 31, -1;
	mov.b32 	%f21, %r13;
	add.f32 	%f22, %f20, %f21;
	mov.b32 	%r14, %f22;
	shfl.sync.bfly.b32	%r15|%p4, %r14, 4, 31, -1;
	mov.b32 	%f23, %r15;
	add.f32 	%f24, %f22, %f23;
	mov.b32 	%r16, %f24;
	shfl.sync.bfly.b32	%r17|%p5, %r16, 2, 31, -1;
	mov.b32 	%f25, %r17;
	add.f32 	%f26, %f24, %f25;
	mov.b32 	%r18, %f26;
	shfl.sync.bfly.b32	%r19|%p6, %r18, 1, 31, -1;
	mov.b32 	%f27, %r19;
	add.f32 	%f3, %f26, %f27;
	setp.ne.s32 	%p7, %r3, 0;
	@%p7 bra 	$L__BB0_4;
	shr.u32 	%r20, %r1, 3;
	mov.u32 	%r21, _ZZ20block_reduce_sum_f32ILi256EEffE6shared;
	add.s32 	%r22, %r21, %r20;
	st.shared.f32 	[%r22], %f3;
$L__BB0_4:
	bar.sync 	0;
	setp.gt.u32 	%p8, %r3, 7;
	mov.f32 	%f40, 0f00000000;
	@%p8 bra 	$L__BB0_6;
	shl.b32 	%r23, %r3, 2;
	mov.u32 	%r24, _ZZ20block_reduce_sum_f32ILi256EEffE6shared;
	add.s32 	%r25, %r24, %r23;
	ld.shared.f32 	%f40, [%r25];
$L__BB0_6:
	mov.b32 	%r26, %f40;
	shfl.sync.bfly.b32	%r27|%p9, %r26, 4, 31, -1;
	mov.b32 	%f29, %r27;
	add.f32 	%f30, %f40, %f29;
	mov.b32 	%r28, %f30;
	shfl.sync.bfly.b32	%r29|%p10, %r28, 2, 31, -1;
	mov.b32 	%f31, %r29;
	add.f32 	%f32, %f30, %f31;
	mov.b32 	%r30, %f32;
	shfl.sync.bfly.b32	%r31|%p11, %r30, 1, 31, -1;
	mov.b32 	%f33, %r31;
	add.f32 	%f34, %f32, %f33;
	mov.b32 	%r32, %f34;
	shfl.sync.idx.b32	%r4|%p12, %r32, 0, 31, -1;
	setp.ne.s32 	%p13, %r1, 0;
	@%p13 bra 	$L__BB0_8;
	mov.b32 	%f35, %r4;
	atom.global.add.f32 	%f36, [%rd1], %f35;
$L__BB0_8:
	setp.ge.s32 	%p14, %r2, %r5;
	membar.gl;
	@%p14 bra 	$L__BB0_10;
	ld.global.f32 	%f37, [%rd1];
	div.rn.f32 	%f38, %f39, %f37;
	cvta.to.global.u64 	%rd8, %rd3;
	mul.wide.s32 	%rd9, %r2, 4;
	add.s64 	%rd10, %rd8, %rd9;
	st.global.f32 	[%rd10], %f38;
$L__BB0_10:
	ret;

}
	// .globl	_Z20softmax_f32x4_kernelILi64EEvPfS0_S0_i
.visible .entry _Z20softmax_f32x4_kernelILi64EEvPfS0_S0_i(
	.param .u64 .ptr .align 1 _Z20softmax_f32x4_kernelILi64EEvPfS0_S0_i_param_0,
	.param .u64 .ptr .align 1 _Z20softmax_f32x4_kernelILi64EEvPfS0_S0_i_param_1,
	.param .u64 .ptr .align 1 _Z20softmax_f32x4_kernelILi64EEvPfS0_S0_i_param_2,
	.param .u32 _Z20softmax_f32x4_kernelILi64EEvPfS0_S0_i_param_3
)
{
	.reg .pred 	%p<16>;
	.reg .b32 	%r<39>;
	.reg .b32 	%f<91>;
	.reg .b64 	%rd<11>;
	// demoted variable
	.shared .align 4 .b8 _ZZ20block_reduce_sum_f32ILi64EEffE6shared[8];
	ld.param.u64 	%rd4, [_Z20softmax_f32x4_kernelILi64EEvPfS0_S0_i_param_0];
	ld.param.u64 	%rd3, [_Z20softmax_f32x4_kernelILi64EEvPfS0_S0_i_param_1];
	ld.param.u64 	%rd5, [_Z20softmax_f32x4_kernelILi64EEvPfS0_S0_i_param_2];
	ld.param.u32 	%r6, [_Z20softmax_f32x4_kernelILi64EEvPfS0_S0_i_param_3];
	cvta.to.global.u64 	%rd1, %rd5;
	cvta.to.global.u64 	%rd6, %rd4;
	mov.u32 	%r1, %tid.x;
	mov.u32 	%r7, %ctaid.x;
	mov.u32 	%r8, %ntid.x;
	mad.lo.s32 	%r9, %r7, %r8, %r1;
	shl.b32 	%r2, %r9, 2;
	mul.wide.s32 	%rd7, %r2, 4;
	add.s64 	%rd2, %rd6, %rd7;
	ld.global.f32 	%f1, [%rd2+4];
	ld.global.v2.f32 	{%f3, %f2}, [%rd2+8];
	setp.ge.s32 	%p1, %r2, %r6;
	mov.f32 	%f86, 0f00000000;
	@%p1 bra 	$L__BB1_2;
	ld.global.f32 	%f16, [%rd2];
	fma.rn.f32 	%f17, %f16, 0f3BBB989D, 0f3F000000;
	cvt.sat.f32.f32 	%f18, %f17;
	mov.f32 	%f19, 0f4B400001;
	mov.f32 	%f20, 0f437C0000;
	fma.rm.f32 	%f21, %f18, %f20, %f19;
	add.f32 	%f22, %f21, 0fCB40007F;
	neg.f32 	%f23, %f22;
	fma.rn.f32 	%f24, %f16, 0f3FB8AA3B, %f23;
	fma.rn.f32 	%f25, %f16, 0f32A57060, %f24;
	mov.b32 	%r10, %f21;
	shl.b32 	%r11, %r10, 23;
	mov.b32 	%f26, %r11;
	ex2.approx.ftz.f32 	%f27, %f25;
	mul.f32 	%f86, %f27, %f26;
$L__BB1_2:
	add.s32 	%r12, %r2, 1;
	setp.ge.s32 	%p2, %r12, %r6;
	mov.f32 	%f87, 0f00000000;
	@%p2 bra 	$L__BB1_4;
	fma.rn.f32 	%f29, %f1, 0f3BBB989D, 0f3F000000;
	cvt.sat.f32.f32 	%f30, %f29;
	mov.f32 	%f31, 0f4B400001;
	mov.f32 	%f32, 0f437C0000;
	fma.rm.f32 	%f33, %f30, %f32, %f31;
	add.f32 	%f34, %f33, 0fCB40007F;
	neg.f32 	%f35, %f34;
	fma.rn.f32 	%f36, %f1, 0f3FB8AA3B, %f35;
	fma.rn.f32 	%f37, %f1, 0f32A57060, %f36;
	mov.b32 	%r13, %f33;
	shl.b32 	%r14, %r13, 23;
	mov.b32 	%f38, %r14;
	ex2.approx.ftz.f32 	%f39, %f37;
	mul.f32 	%f87, %f39, %f38;
$L__BB1_4:
	add.s32 	%r15, %r2, 2;
	setp.ge.s32 	%p3, %r15, %r6;
	mov.f32 	%f88, 0f00000000;
	@%p3 bra 	$L__BB1_6;
	fma.rn.f32 	%f41, %f3, 0f3BBB989D, 0f3F000000;
	cvt.sat.f32.f32 	%f42, %f41;
	mov.f32 	%f43, 0f4B400001;
	mov.f32 	%f44, 0f437C0000;
	fma.rm.f32 	%f45, %f42, %f44, %f43;
	add.f32 	%f46, %f45, 0fCB40007F;
	neg.f32 	%f47, %f46;
	fma.rn.f32 	%f48, %f3, 0f3FB8AA3B, %f47;
	fma.rn.f32 	%f49, %f3, 0f32A57060, %f48;
	mov.b32 	%r16, %f45;
	shl.b32 	%r17, %r16, 23;
	mov.b32 	%f50, %r17;
	ex2.approx.ftz.f32 	%f51, %f49;
	mul.f32 	%f88, %f51, %f50;
$L__BB1_6:
	add.s32 	%r3, %r2, 3;
	setp.ge.s32 	%p4, %r3, %r6;
	mov.f32 	%f89, 0f00000000;
	@%p4 bra 	$L__BB1_8;
	fma.rn.f32 	%f53, %f2, 0f3BBB989D, 0f3F000000;
	cvt.sat.f32.f32 	%f54, %f53;
	mov.f32 	%f55, 0f4B400001;
	mov.f32 	%f56, 0f437C0000;
	fma.rm.f32 	%f57, %f54, %f56, %f55;
	add.f32 	%f58, %f57, 0fCB40007F;
	neg.f32 	%f59, %f58;
	fma.rn.f32 	%f60, %f2, 0f3FB8AA3B, %f59;
	fma.rn.f32 	%f61, %f2, 0f32A57060, %f60;
	mov.b32 	%r18, %f57;
	shl.b32 	%r19, %r18, 23;
	mov.b32 	%f62, %r19;
	ex2.approx.ftz.f32 	%f63, %f61;
	mul.f32 	%f89, %f63, %f62;
$L__BB1_8:
	add.f32 	%f64, %f86, %f87;
	add.f32 	%f65, %f64, %f88;
	add.f32 	%f66, %f65, %f89;
	and.b32  	%r4, %r1, 31;
	mov.b32 	%r20, %f66;
	shfl.sync.bfly.b32	%r21|%p5, %r20, 16, 31, -1;
	mov.b32 	%f67, %r21;
	add.f32 	%f68, %f66, %f67;
	mov.b32 	%r22, %f68;
	shfl.sync.bfly.b32	%r23|%p6, %r22, 8, 31, -1;
	mov.b32 	%f69, %r23;
	add.f32 	%f70, %f68, %f69;
	mov.b32 	%r24, %f70;
	shfl.sync.bfly.b32	%r25|%p7, %r24, 4, 31, -1;
	mov.b32 	%f71, %r25;
	add.f32 	%f72, %f70, %f71;
	mov.b32 	%r26, %f72;
	shfl.sync.bfly.b32	%r27|%p8, %r26, 2, 31, -1;
	mov.b32 	%f73, %r27;
	add.f32 	%f74, %f72, %f73;
	mov.b32 	%r28, %f74;
	shfl.sync.bfly.b32	%r29|%p9, %r28, 1, 31, -1;
	mov.b32 	%f75, %r29;
	add.f32 	%f12, %f74, %f75;
	setp.ne.s32 	%p10, %r4, 0;
	@%p10 bra 	$L__BB1_10;
	shr.u32 	%r30, %r1, 3;
	mov.u32 	%r31, _ZZ20block_reduce_sum_f32ILi64EEffE6shared;
	add.s32 	%r32, %r31, %r30;
	st.shared.f32 	[%r32], %f12;
$L__BB1_10:
	bar.sync 	0;
	setp.gt.u32 	%p11, %r4, 1;
	mov.f32 	%f90, 0f00000000;
	@%p11 bra 	$L__BB1_12;
	shl.b32 	%r33, %r4, 2;
	mov.u32 	%r34, _ZZ20block_reduce_sum_f32ILi64EEffE6shared;
	add.s32 	%r35, %r34, %r33;
	ld.shared.f32 	%f90, [%r35];
$L__BB1_12:
	mov.b32 	%r36, %f90;
	shfl.sync.bfly.b32	%r37|%p12, %r36, 1, 31, -1;
	mov.b32 	%f77, %r37;
	add.f32 	%f78, %f90, %f77;
	mov.b32 	%r38, %f78;
	shfl.sync.idx.b32	%r5|%p13, %r38, 0, 31, -1;
	setp.ne.s32 	%p14, %r1, 0;
	@%p14 bra 	$L__BB1_14;
	mov.b32 	%f79, %r5;
	atom.global.add.f32 	%f80, [%rd1], %f79;
$L__BB1_14:
	setp.ge.s32 	%p15, %r3, %r6;
	membar.gl;
	@%p15 bra 	$L__BB1_16;
	ld.global.f32 	%f81, [%rd1];
	div.rn.f32 	%f82, %f86, %f81;
	div.rn.f32 	%f83, %f87, %f81;
	div.rn.f32 	%f84, %f88, %f81;
	div.rn.f32 	%f85, %f89, %f81;
	cvta.to.global.u64 	%rd8, %rd3;
	add.s64 	%rd10, %rd8, %rd7;
	st.global.v4.f32 	[%rd10], {%f82, %f83, %f84, %f85};
$L__BB1_16:
	ret;

}
	// .globl	_Z33safe_softmax_f32_per_token_kernelILi256EEvPfS0_i
.visible .entry _Z33safe_softmax_f32_per_token_kernelILi256EEvPfS0_i(
	.param .u64 .ptr .align 1 _Z33safe_softmax_f32_per_token_kernelILi256EEvPfS0_i_param_0,
	.param .u64 .ptr .align 1 _Z33safe_softmax_f32_per_token_kernelILi256EEvPfS0_i_param_1,
	.param .u32 _Z33safe_softmax_f32_per_token_kernelILi256EEvPfS0_i_param_2
)
{
	.reg .pred 	%p<26>;
	.reg .b32 	%r<57>;
	.reg .b32 	%f<65>;
	.reg .b64 	%rd<9>;

	ld.param.u64 	%rd3, [_Z33safe_softmax_f32_per_token_kernelILi256EEvPfS0_i_param_0];
	ld.param.u64 	%rd2, [_Z33safe_softmax_f32_per_token_kernelILi256EEvPfS0_i_param_1];
	ld.param.u32 	%r6, [_Z33safe_softmax_f32_per_token_kernelILi256EEvPfS0_i_param_2];
	cvta.to.global.u64 	%rd4, %rd3;
	mov.u32 	%r1, %tid.x;
	mov.u32 	%r7, %ctaid.x;
	mov.u32 	%r8, %ntid.x;
	mad.lo.s32 	%r2, %r7, %r8, %r1;
	setp.ge.s32 	%p1, %r2, %r6;
	mul.wide.s32 	%rd5, %r2, 4;
	add.s64 	%rd1, %rd4, %rd5;
	mov.f32 	%f61, 0fFF7FFFFF;
	@%p1 bra 	$L__BB2_2;
	ld.global.f32 	%f61, [%rd1];
$L__BB2_2:
	and.b32  	%r3, %r1, 31;
	mov.b32 	%r9, %f61;
	shfl.sync.bfly.b32	%r10|%p2, %r9, 16, 31, -1;
	mov.b32 	%f12, %r10;
	max.f32 	%f13, %f61, %f12;
	mov.b32 	%r11, %f13;
	shfl.sync.bfly.b32	%r12|%p3, %r11, 8, 31, -1;
	mov.b32 	%f14, %r12;
	max.f32 	%f15, %f13, %f14;
	mov.b32 	%r13, %f15;
	shfl.sync.bfly.b32	%r14|%p4, %r13, 4, 31, -1;
	mov.b32 	%f16, %r14;
	max.f32 	%f17, %f15, %f16;
	mov.b32 	%r15, %f17;
	shfl.sync.bfly.b32	%r16|%p5, %r15, 2, 31, -1;
	mov.b32 	%f18, %r16;
	max.f32 	%f19, %f17, %f18;
	mov.b32 	%r17, %f19;
	shfl.sync.bfly.b32	%r18|%p6, %r17, 1, 31, -1;
	mov.b32 	%f20, %r18;
	max.f32 	%f3, %f19, %f20;
	setp.ne.s32 	%p7, %r3, 0;
	@%p7 bra 	$L__BB2_4;
	shr.u32 	%r19, %r1, 3;
	mov.u32 	%r20, _ZZ20block_reduce_max_f32ILi256EEffE6shared;
	add.s32 	%r21, %r20, %r19;
	st.shared.f32 	[%r21], %f3;
$L__BB2_4:
	bar.sync 	0;
	setp.gt.u32 	%p8, %r3, 7;
	mov.f32 	%f62, 0fFF7FFFFF;
	@%p8 bra 	$L__BB2_6;
	shl.b32 	%r22, %r3, 2;
	mov.u32 	%r23, _ZZ20block_reduce_max_f32ILi256EEffE6shared;
	add.s32 	%r24, %r23, %r22;
	ld.shared.f32 	%f62, [%r24];
$L__BB2_6:
	setp.ge.s32 	%p9, %r2, %r6;
	mov.b32 	%r25, %f62;
	shfl.sync.bfly.b32	%r26|%p10, %r25, 4, 31, -1;
	mov.b32 	%f23, %r26;
	max.f32 	%f24, %f62, %f23;
	mov.b32 	%r27, %f24;
	shfl.sync.bfly.b32	%r28|%p11, %r27, 2, 31, -1;
	mov.b32 	%f25, %r28;
	max.f32 	%f26, %f24, %f25;
	mov.b32 	%r29, %f26;
	shfl.sync.bfly.b32	%r30|%p12, %r29, 1, 31, -1;
	mov.b32 	%f27, %r30;
	max.f32 	%f28, %f26, %f27;
	mov.b32 	%r31, %f28;
	shfl.sync.idx.b32	%r4|%p13, %r31, 0, 31, -1;
	mov.f32 	%f63, 0f00000000;
	@%p9 bra 	$L__BB2_8;
	mov.b32 	%f29, %r4;
	ld.global.f32 	%f30, [%rd1];
	sub.f32 	%f31, %f30, %f29;
	fma.rn.f32 	%f32, %f31, 0f3BBB989D, 0f3F000000;
	cvt.sat.f32.f32 	%f33, %f32;
	mov.f32 	%f34, 0f4B400001;
	mov.f32 	%f35, 0f437C0000;
	fma.rm.f32 	%f36, %f33, %f35, %f34;
	add.f32 	%f37, %f36, 0fCB40007F;
	neg.f32 	%f38, %f37;
	fma.rn.f32 	%f39, %f31, 0f3FB8AA3B, %f38;
	fma.rn.f32 	%f40, %f31, 0f32A57060, %f39;
	mov.b32 	%r32, %f36;
	shl.b32 	%r33, %r32, 23;
	mov.b32 	%f41, %r33;
	ex2.approx.ftz.f32 	%f42, %f40;
	mul.f32 	%f63, %f42, %f41;
$L__BB2_8:
	setp.ne.s32 	%p14, %r3, 0;
	mov.b32 	%r34, %f63;
	shfl.sync.bfly.b32	%r35|%p15, %r34, 16, 31, -1;
	mov.b32 	%f43, %r35;
	add.f32 	%f44, %f63, %f43;
	mov.b32 	%r36, %f44;
	shfl.sync.bfly.b32	%r37|%p16, %r36, 8, 31, -1;
	mov.b32 	%f45, %r37;
	add.f32 	%f46, %f44, %f45;
	mov.b32 	%r38, %f46;
	shfl.sync.bfly.b32	%r39|%p17, %r38, 4, 31, -1;
	mov.b32 	%f47, %r39;
	add.f32 	%f48, %f46, %f47;
	mov.b32 	%r40, %f48;
	shfl.sync.bfly.b32	%r41|%p18, %r40, 2, 31, -1;
	mov.b32 	%f49, %r41;
	add.f32 	%f50, %f48, %f49;
	mov.b32 	%r42, %f50;
	shfl.sync.bfly.b32	%r43|%p19, %r42, 1, 31, -1;
	mov.b32 	%f51, %r43;
	add.f32 	%f8, %f50, %f51;
	@%p14 bra 	$L__BB2_10;
	shr.u32 	%r44, %r1, 3;
	mov.u32 	%r45, _ZZ20block_reduce_sum_f32ILi256EEffE6shared;
	add.s32 	%r46, %r45, %r44;
	st.shared.f32 	[%r46], %f8;
$L__BB2_10:
	setp.gt.u32 	%p20, %r3, 7;
	bar.sync 	0;
	mov.f32 	%f64, 0f00000000;
	@%p20 bra 	$L__BB2_12;
	shl.b32 	%r47, %r3, 2;
	mov.u32 	%r48, _ZZ20block_reduce_sum_f32ILi256EEffE6shared;
	add.s32 	%r49, %r48, %r47;
	ld.shared.f32 	%f64, [%r49];
$L__BB2_12:
	setp.ge.s32 	%p21, %r2, %r6;
	mov.b32 	%r50, %f64;
	shfl.sync.bfly.b32	%r51|%p22, %r50, 4, 31, -1;
	mov.b32 	%f53, %r51;
	add.f32 	%f54, %f64, %f53;
	mov.b32 	%r52, %f54;
	shfl.sync.bfly.b32	%r53|%p23, %r52, 2, 31, -1;
	mov.b32 	%f55, %r53;
	add.f32 	%f56, %f54, %f55;
	mov.b32 	%r54, %f56;
	shfl.sync.bfly.b32	%r55|%p24, %r54, 1, 31, -1;
	mov.b32 	%f57, %r55;
	add.f32 	%f58, %f56, %f57;
	mov.b32 	%r56, %f58;
	shfl.sync.idx.b32	%r5|%p25, %r56, 0, 31, -1;
	@%p21 bra 	$L__BB2_14;
	mov.b32 	%f59, %r5;
	div.rn.f32 	%f60, %f63, %f59;
	cvta.to.global.u64 	%rd6, %rd2;
	add.s64 	%rd8, %rd6, %rd5;
	st.global.f32 	[%rd8], %f60;
$L__BB2_14:
	ret;

}
	// .globl	_Z40online_safe_softmax_f32_per_token_kernelILi256EEvPKfPfi
.visible .entry _Z40online_safe_softmax_f32_per_token_kernelILi256EEvPKfPfi(
	.param .u64 .ptr .align 1 _Z40online_safe_softmax_f32_per_token_kernelILi256EEvPKfPfi_param_0,
	.param .u64 .ptr .align 1 _Z40online_safe_softmax_f32_per_token_kernelILi256EEvPKfPfi_param_1,
	.param .u32 _Z40online_safe_softmax_f32_per_token_kernelILi256EEvPKfPfi_param_2
)
{
	.reg .pred 	%p<30>;
	.reg .b32 	%r<46>;
	.reg .b32 	%f<100>;
	.reg .b64 	%rd<9>;
	// demoted variable
	.shared .align 8 .b8 _ZZ40online_safe_softmax_f32_per_token_kernelILi256EEvPKfPfiE6shared[64];
	ld.param.u64 	%rd3, [_Z40online_safe_softmax_f32_per_token_kernelILi256EEvPKfPfi_param_0];
	ld.param.u64 	%rd2, [_Z40online_safe_softmax_f32_per_token_kernelILi256EEvPKfPfi_param_1];
	ld.param.u32 	%r3, [_Z40online_safe_softmax_f32_per_token_kernelILi256EEvPKfPfi_param_2];
	cvta.to.global.u64 	%rd4, %rd3;
	mov.u32 	%r1, %tid.x;
	mov.u32 	%r4, %ctaid.x;
	shl.b32 	%r5, %r4, 8;
	add.s32 	%r2, %r5, %r1;
	setp.ge.s32 	%p1, %r2, %r3;
	mul.wide.s32 	%rd5, %r2, 4;
	add.s64 	%rd1, %rd4, %rd5;
	mov.f32 	%f99, 0fFF7FFFFF;
	mov.f32 	%f98, 0f00000000;
	@%p1 bra 	$L__BB3_2;
	ld.global.f32 	%f99, [%rd1];
	mov.f32 	%f98, 0f3F800000;
$L__BB3_2:
	mov.b32 	%r6, %f99;
	shfl.sync.bfly.b32	%r7|%p2, %r6, 16, 31, -1;
	mov.b32 	%f11, %r7;
	mov.b32 	%r8, %f98;
	shfl.sync.bfly.b32	%r9|%p3, %r8, 16, 31, -1;
	mov.b32 	%f12, %r9;
	setp.gt.f32 	%p4, %f99, %f11;
	selp.f32 	%f13, %f98, %f12, %p4;
	selp.f32 	%f14, %f99, %f11, %p4;
	selp.f32 	%f15, %f12, %f98, %p4;
	selp.f32 	%f16, %f11, %f99, %p4;
	sub.f32 	%f17, %f16, %f14;
	mul.f32 	%f18, %f17, 0f3FB8AA3B;
	ex2.approx.f32 	%f19, %f18;
	fma.rn.f32 	%f20, %f19, %f15, %f13;
	mov.b32 	%r10, %f14;
	shfl.sync.bfly.b32	%r11|%p5, %r10, 8, 31, -1;
	mov.b32 	%f21, %r11;
	mov.b32 	%r12, %f20;
	shfl.sync.bfly.b32	%r13|%p6, %r12, 8, 31, -1;
	mov.b32 	%f22, %r13;
	setp.gt.f32 	%p7, %f14, %f21;
	selp.f32 	%f23, %f20, %f22, %p7;
	selp.f32 	%f24, %f14, %f21, %p7;
	selp.f32 	%f25, %f22, %f20, %p7;
	selp.f32 	%f26, %f21, %f14, %p7;
	sub.f32 	%f27, %f26, %f24;
	mul.f32 	%f28, %f27, 0f3FB8AA3B;
	ex2.approx.f32 	%f29, %f28;
	fma.rn.f32 	%f30, %f29, %f25, %f23;
	mov.b32 	%r14, %f24;
	shfl.sync.bfly.b32	%r15|%p8, %r14, 4, 31, -1;
	mov.b32 	%f31, %r15;
	mov.b32 	%r16, %f30;
	shfl.sync.bfly.b32	%r17|%p9, %r16, 4, 31, -1;
	mov.b32 	%f32, %r17;
	setp.gt.f32 	%p10, %f24, %f31;
	selp.f32 	%f33, %f30, %f32, %p10;
	selp.f32 	%f34, %f24, %f31, %p10;
	selp.f32 	%f35, %f32, %f30, %p10;
	selp.f32 	%f36, %f31, %f24, %p10;
	sub.f32 	%f37, %f36, %f34;
	mul.f32 	%f38, %f37, 0f3FB8AA3B;
	ex2.approx.f32 	%f39, %f38;
	fma.rn.f32 	%f40, %f39, %f35, %f33;
	mov.b32 	%r18, %f34;
	shfl.sync.bfly.b32	%r19|%p11, %r18, 2, 31, -1;
	mov.b32 	%f41, %r19;
	mov.b32 	%r20, %f40;
	shfl.sync.bfly.b32	%r21|%p12, %r20, 2, 31, -1;
	mov.b32 	%f42, %r21;
	setp.gt.f32 	%p13, %f34, %f41;
	selp.f32 	%f43, %f40, %f42, %p13;
	selp.f32 	%f44, %f34, %f41, %p13;
	selp.f32 	%f45, %f42, %f40, %p13;
	selp.f32 	%f46, %f41, %f34, %p13;
	sub.f32 	%f47, %f46, %f44;
	mul.f32 	%f48, %f47, 0f3FB8AA3B;
	ex2.approx.f32 	%f49, %f48;
	fma.rn.f32 	%f50, %f49, %f45, %f43;
	mov.b32 	%r22, %f44;
	shfl.sync.bfly.b32	%r23|%p14, %r22, 1, 31, -1;
	mov.b32 	%f51, %r23;
	mov.b32 	%r24, %f50;
	shfl.sync.bfly.b32	%r25|%p15, %r24, 1, 31, -1;
	mov.b32 	%f52, %r25;
	setp.gt.f32 	%p16, %f44, %f51;
	selp.f32 	%f53, %f50, %f52, %p16;
	selp.f32 	%f4, %f44, %f51, %p16;
	selp.f32 	%f54, %f52, %f50, %p16;
	selp.f32 	%f55, %f51, %f44, %p16;
	sub.f32 	%f56, %f55, %f4;
	mul.f32 	%f57, %f56, 0f3FB8AA3B;
	ex2.approx.f32 	%f58, %f57;
	fma.rn.f32 	%f5, %f58, %f54, %f53;
	and.b32  	%r26, %r1, 31;
	setp.ne.s32 	%p17, %r26, 0;
	@%p17 bra 	$L__BB3_4;
	shr.u32 	%r27, %r1, 2;
	and.b32  	%r28, %r27, 248;
	mov.u32 	%r29, _ZZ40online_safe_softmax_f32_per_token_kernelILi256EEvPKfPfiE6shared;
	add.s32 	%r30, %r29, %r28;
	st.shared.v2.f32 	[%r30], {%f4, %f5};
$L__BB3_4:
	bar.sync 	0;
	setp.gt.u32 	%p18, %r1, 31;
	@%p18 bra 	$L__BB3_7;
	shl.b32 	%r31, %r1, 3;
	mov.u32 	%r32, _ZZ40online_safe_softmax_f32_per_token_kernelILi256EEvPKfPfiE6shared;
	add.s32 	%r33, %r32, %r31;
	ld.shared.v2.f32 	{%f59, %f60}, [%r33];
	mov.b32 	%r34, %f59;
	shfl.sync.bfly.b32	%r35|%p19, %r34, 4, 31, -1;
	mov.b32 	%f61, %r35;
	mov.b32 	%r36, %f60;
	shfl.sync.bfly.b32	%r37|%p20, %r36, 4, 31, -1;
	mov.b32 	%f62, %r37;
	setp.gt.f32 	%p21, %f59, %f61;
	selp.f32 	%f63, %f59, %f61, %p21;
	selp.f32 	%f64, %f60, %f62, %p21;
	selp.f32 	%f65, %f62, %f60, %p21;
	selp.f32 	%f66, %f61, %f59, %p21;
	sub.f32 	%f67, %f66, %f63;
	mul.f32 	%f68, %f67, 0f3FB8AA3B;
	ex2.approx.f32 	%f69, %f68;
	fma.rn.f32 	%f70, %f69, %f65, %f64;
	mov.b32 	%r38, %f63;
	shfl.sync.bfly.b32	%r39|%p22, %r38, 2, 31, -1;
	mov.b32 	%f71, %r39;
	mov.b32 	%r40, %f70;
	shfl.sync.bfly.b32	%r41|%p23, %r40, 2, 31, -1;
	mov.b32 	%f72, %r41;
	setp.gt.f32 	%p24, %f63, %f71;
	selp.f32 	%f73, %f63, %f71, %p24;
	selp.f32 	%f74, %f70, %f72, %p24;
	selp.f32 	%f75, %f72, %f70, %p24;
	selp.f32 	%f76, %f71, %f63, %p24;
	sub.f32 	%f77, %f76, %f73;
	mul.f32 	%f78, %f77, 0f3FB8AA3B;
	ex2.approx.f32 	%f79, %f78;
	fma.rn.f32 	%f80, %f79, %f75, %f74;
	mov.b32 	%r42, %f73;
	shfl.sync.bfly.b32	%r43|%p25, %r42, 1, 31, -1;
	mov.b32 	%f81, %r43;
	mov.b32 	%r44, %f80;
	shfl.sync.bfly.b32	%r45|%p26, %r44, 1, 31, -1;
	mov.b32 	%f82, %r45;
	setp.gt.f32 	%p27, %f73, %f81;
	selp.f32 	%f6, %f73, %f81, %p27;
	selp.f32 	%f83, %f80, %f82, %p27;
	selp.f32 	%f84, %f82, %f80, %p27;
	selp.f32 	%f85, %f81, %f73, %p27;
	sub.f32 	%f86, %f85, %f6;
	mul.f32 	%f87, %f86, 0f3FB8AA3B;
	ex2.approx.f32 	%f88, %f87;
	fma.rn.f32 	%f7, %f88, %f84, %f83;
	setp.ne.s32 	%p28, %r1, 0;
	@%p28 bra 	$L__BB3_7;
	st.shared.v2.f32 	[_ZZ40online_safe_softmax_f32_per_token_kernelILi256EEvPKfPfiE6shared], {%f6, %f7};
$L__BB3_7:
	setp.ge.s32 	%p29, %r2, %r3;
	bar.sync 	0;
	@%p29 bra 	$L__BB3_9;
	ld.shared.v2.f32 	{%f89, %f90}, [_ZZ40online_safe_softmax_f32_per_token_kernelILi256EEvPKfPfiE6shared];
	mov.f32 	%f91, 0f3F800000;
	div.approx.f32 	%f92, %f91, %f90;
	ld.global.f32 	%f93, [%rd1];
	sub.f32 	%f94, %f93, %f89;
	mul.f32 	%f95, %f94, 0f3FB8AA3B;
	ex2.approx.f32 	%f96, %f95;
	mul.f32 	%f97, %f92, %f96;
	cvta.to.global.u64 	%rd6, %rd2;
	mul.wide.s32 	%rd7, %r2, 4;
	add.s64 	%rd8, %rd6, %rd7;
	st.global.f32 	[%rd8], %f97;
$L__BB3_9:
	ret;

}
	// .globl	_Z37safe_softmax_f16_f32_per_token_kernelILi256EEvP6__halfS1_i
.visible .entry _Z37safe_softmax_f16_f32_per_token_kernelILi256EEvP6__halfS1_i(
	.param .u64 .ptr .align 1 _Z37safe_softmax_f16_f32_per_token_kernelILi256EEvP6__halfS1_i_param_0,
	.param .u64 .ptr .align 1 _Z37safe_softmax_f16_f32_per_token_kernelILi256EEvP6__halfS1_i_param_1,
	.param .u32 _Z37safe_softmax_f16_f32_per_token_kernelILi256EEvP6__halfS1_i_param_2
)
{
	.reg .pred 	%p<26>;
	.reg .b16 	%rs<3>;
	.reg .b32 	%r<57>;
	.reg .b32 	%f<65>;
	.reg .b64 	%rd<9>;

	ld.param.u64 	%rd1, [_Z37safe_softmax_f16_f32_per_token_kernelILi256EEvP6__halfS1_i_param_0];
	ld.param.u64 	%rd2, [_Z37safe_softmax_f16_f32_per_token_kernelILi256EEvP6__halfS1_i_param_1];
	ld.param.u32 	%r6, [_Z37safe_softmax_f16_f32_per_token_kernelILi256EEvP6__halfS1_i_param_2];
	mov.u32 	%r1, %tid.x;
	mov.u32 	%r7, %ctaid.x;
	mov.u32 	%r8, %ntid.x;
	mad.lo.s32 	%r2, %r7, %r8, %r1;
	setp.ge.s32 	%p1, %r2, %r6;
	mov.f32 	%f61, 0fFF7FFFFF;
	@%p1 bra 	$L__BB4_2;
	cvta.to.global.u64 	%rd3, %rd1;
	mul.wide.s32 	%rd4, %r2, 2;
	add.s64 	%rd5, %rd3, %rd4;
	ld.global.u16 	%rs1, [%rd5];
	// begin inline asm
	{  cvt.f32.f16 %f61, %rs1;}

	// end inline asm
$L__BB4_2:
	and.b32  	%r3, %r1, 31;
	mov.b32 	%r9, %f61;
	shfl.sync.bfly.b32	%r10|%p2, %r9, 16, 31, -1;
	mov.b32 	%f13, %r10;
	max.f32 	%f14, %f61, %f13;
	mov.b32 	%r11, %f14;
	shfl.sync.bfly.b32	%r12|%p3, %r11, 8, 31, -1;
	mov.b32 	%f15, %r12;
	max.f32 	%f16, %f14, %f15;
	mov.b32 	%r13, %f16;
	shfl.sync.bfly.b32	%r14|%p4, %r13, 4, 31, -1;
	mov.b32 	%f17, %r14;
	max.f32 	%f18, %f16, %f17;
	mov.b32 	%r15, %f18;
	shfl.sync.bfly.b32	%r16|%p5, %r15, 2, 31, -1;
	mov.b32 	%f19, %r16;
	max.f32 	%f20, %f18, %f19;
	mov.b32 	%r17, %f20;
	shfl.sync.bfly.b32	%r18|%p6, %r17, 1, 31, -1;
	mov.b32 	%f21, %r18;
	max.f32 	%f3, %f20, %f21;
	setp.ne.s32 	%p7, %r3, 0;
	@%p7 bra 	$L__BB4_4;
	shr.u32 	%r19, %r1, 3;
	mov.u32 	%r20, _ZZ20block_reduce_max_f32ILi256EEffE6shared;
	add.s32 	%r21, %r20, %r19;
	st.shared.f32 	[%r21], %f3;
$L__BB4_4:
	bar.sync 	0;
	setp.gt.u32 	%p8, %r3, 7;
	mov.f32 	%f62, 0fFF7FFFFF;
	@%p8 bra 	$L__BB4_6;
	shl.b32 	%r22, %r3, 2;
	mov.u32 	%r23, _ZZ20block_reduce_max_f32ILi256EEffE6shared;
	add.s32 	%r24, %r23, %r22;
	ld.shared.f32 	%f62, [%r24];
$L__BB4_6:
	setp.ge.s32 	%p9, %r2, %r6;
	mov.b32 	%r25, %f62;
	shfl.sync.bfly.b32	%r26|%p10, %r25, 4, 31, -1;
	mov.b32 	%f24, %r26;
	max.f32 	%f25, %f62, %f24;
	mov.b32 	%r27, %f25;
	shfl.sync.bfly.b32	%r28|%p11, %r27, 2, 31, -1;
	mov.b32 	%f26, %r28;
	max.f32 	%f27, %f25, %f26;
	mov.b32 	%r29, %f27;
	shfl.sync.bfly.b32	%r30|%p12, %r29, 1, 31, -1;
	mov.b32 	%f28, %r30;
	max.f32 	%f29, %f27, %f28;
	mov.b32 	%r31, %f29;
	shfl.sync.idx.b32	%r4|%p13, %r31, 0, 31, -1;
	mov.f32 	%f63, 0f00000000;
	@%p9 bra 	$L__BB4_8;
	mov.b32 	%f30, %r4;
	sub.f32 	%f31, %f61, %f30;
	fma.rn.f32 	%f32, %f31, 0f3BBB989D, 0f3F000000;
	cvt.sat.f32.f32 	%f33, %f32;
	mov.f32 	%f34, 0f4B400001;
	mov.f32 	%f35, 0f437C0000;
	fma.rm.f32 	%f36, %f33, %f35, %f34;
	add.f32 	%f37, %f36, 0fCB40007F;
	neg.f32 	%f38, %f37;
	fma.rn.f32 	%f39, %f31, 0f3FB8AA3B, %f38;
	fma.rn.f32 	%f40, %f31, 0f32A57060, %f39;
	mov.b32 	%r32, %f36;
	shl.b32 	%r33, %r32, 23;
	mov.b32 	%f41, %r33;
	ex2.approx.ftz.f32 	%f42, %f40;
	mul.f32 	%f63, %f42, %f41;
$L__BB4_8:
	setp.ne.s32 	%p14, %r3, 0;
	mov.b32 	%r34, %f63;
	shfl.sync.bfly.b32	%r35|%p15, %r34, 16, 31, -1;
	mov.b32 	%f43, %r35;
	add.f32 	%f44, %f63, %f43;
	mov.b32 	%r36, %f44;
	shfl.sync.bfly.b32	%r37|%p16, %r36, 8, 31, -1;
	mov.b32 	%f45, %r37;
	add.f32 	%f46, %f44, %f45;
	mov.b32 	%r38, %f46;
	shfl.sync.bfly.b32	%r39|%p17, %r38, 4, 31, -1;
	mov.b32 	%f47, %r39;
	add.f32 	%f48, %f46, %f47;
	mov.b32 	%r40, %f48;
	shfl.sync.bfly.b32	%r41|%p18, %r40, 2, 31, -1;
	mov.b32 	%f49, %r41;
	add.f32 	%f50, %f48, %f49;
	mov.b32 	%r42, %f50;
	shfl.sync.bfly.b32	%r43|%p19, %r42, 1, 31, -1;
	mov.b32 	%f51, %r43;
	add.f32 	%f8, %f50, %f51;
	@%p14 bra 	$L__BB4_10;
	shr.u32 	%r44, %r1, 3;
	mov.u32 	%r45, _ZZ20block_reduce_sum_f32ILi256EEffE6shared;
	add.s32 	%r46, %r45, %r44;
	st.shared.f32 	[%r46], %f8;
$L__BB4_10:
	setp.gt.u32 	%p20, %r3, 7;
	bar.sync 	0;
	mov.f32 	%f64, 0f00000000;
	@%p20 bra 	$L__BB4_12;
	shl.b32 	%r47, %r3, 2;
	mov.u32 	%r48, _ZZ20block_reduce_sum_f32ILi256EEffE6shared;
	add.s32 	%r49, %r48, %r47;
	ld.shared.f32 	%f64, [%r49];
$L__BB4_12:
	setp.ge.s32 	%p21, %r2, %r6;
	mov.b32 	%r50, %f64;
	shfl.sync.bfly.b32	%r51|%p22, %r50, 4, 31, -1;
	mov.b32 	%f53, %r51;
	add.f32 	%f54, %f64, %f53;
	mov.b32 	%r52, %f54;
	shfl.sync.bfly.b32	%r53|%p23, %r52, 2, 31, -1;
	mov.b32 	%f55, %r53;
	add.f32 	%f56, %f54, %f55;
	mov.b32 	%r54, %f56;
	shfl.sync.bfly.b32	%r55|%p24, %r54, 1, 31, -1;
	mov.b32 	%f57, %r55;
	add.f32 	%f58, %f56, %f57;
	mov.b32 	%r56, %f58;
	shfl.sync.idx.b32	%r5|%p25, %r56, 0, 31, -1;
	@%p21 bra 	$L__BB4_14;
	mov.b32 	%f60, %r5;
	div.rn.f32 	%f59, %f63, %f60;
	// begin inline asm
	{  cvt.rn.f16.f32 %rs2, %f59;}

	// end inline asm
	cvta.to.global.u64 	%rd6, %rd2;
	mul.wide.s32 	%rd7, %r2, 2;
	add.s64 	%rd8, %rd6, %rd7;
	st.global.u16 	[%rd8], %rs2;
$L__BB4_14:
	ret;

}


// ===== COMPILED SASS (sm_100) =====

	.target	sm_100

	.elftype	@"ET_EXEC"


//--------------------- .note.nv.tkinfo           --------------------------
	.section	.note.nv.tkinfo,"",@"SHT_NOTE"
	.sectionflags	@"SHF_NOTE_NV_TKINFO"
	.tkinfo
        /*0018*/ 	.word	0x00000002
        /*0030*/ 	.string	""
        /*0030*/ 	.string	"ptxas"
        /*0030*/ 	.string	"Cuda compilation tools, release 13.0, V13.0.88"
        /*0030*/ 	.string	"Build cuda_13.0.r13.0/compiler.36424714_0"
        /*0030*/ 	.string	"-arch sm_100 -m 64 "



//--------------------- .note.nv.cuinfo           --------------------------
	.section	.note.nv.cuinfo,"",@"SHT_NOTE"
	.sectionflags	@"SHF_NOTE_NV_CUINFO"
        /*0018*/ 	.short	0x0002
        /*001a*/ 	.short	0x0064
        /*001c*/ 	.short	0x0082
	.zero		2


//--------------------- .nv.info                  --------------------------
	.section	.nv.info,"",@"SHT_CUDA_INFO"
	.align	4


	//----- nvinfo : EIATTR_REGCOUNT
	.align		4
        /*0000*/ 	.byte	0x04, 0x2f
        /*0002*/ 	.short	(.L_1 - .L_0)
	.align		4
.L_0:
        /*0004*/ 	.word	index@(_Z18softmax_f32_kernelILi256EEvPfS0_S0_i)
        /*0008*/ 	.word	0x00000010


	//----- nvinfo : EIATTR_FRAME_SIZE
	.align		4
.L_1:
        /*000c*/ 	.byte	0x04, 0x11
        /*000e*/ 	.short	(.L_3 - .L_2)
	.align		4
.L_2:
        /*0010*/ 	.word	index@($__internal_3_$__cuda_sm3x_div_rn_noftz_f32_slowpath)
        /*0014*/ 	.word	0x00000000


	//----- nvinfo : EIATTR_FRAME_SIZE
	.align		4
.L_3:
        /*0018*/ 	.byte	0x04, 0x11
        /*001a*/ 	.short	(.L_5 - .L_4)
	.align		4
.L_4:
        /*001c*/ 	.word	index@(_Z18softmax_f32_kernelILi256EEvPfS0_S0_i)
        /*0020*/ 	.word	0x00000000


	//----- nvinfo : EIATTR_REGCOUNT
	.align		4
.L_5:
        /*0024*/ 	.byte	0x04, 0x2f
        /*0026*/ 	.short	(.L_7 - .L_6)
	.align		4
.L_6:
        /*0028*/ 	.word	index@(_Z20softmax_f32x4_kernelILi64EEvPfS0_S0_i)
        /*002c*/ 	.word	0x00000015


	//----- nvinfo : EIATTR_FRAME_SIZE
	.align		4
.L_7:
        /*0030*/ 	.byte	0x04, 0x11
        /*0032*/ 	.short	(.L_9 - .L_8)
	.align		4
.L_8:
        /*0034*/ 	.word	index@($__internal_2_$__cuda_sm3x_div_rn_noftz_f32_slowpath)
        /*0038*/ 	.word	0x00000000


	//----- nvinfo : EIATTR_FRAME_SIZE
	.align		4
.L_9:
        /*003c*/ 	.byte	0x04, 0x11
        /*003e*/ 	.short	(.L_11 - .L_10)
	.align		4
.L_10:
        /*0040*/ 	.word	index@(_Z20softmax_f32x4_kernelILi64EEvPfS0_S0_i)
        /*0044*/ 	.word	0x00000000


	//----- nvinfo : EIATTR_REGCOUNT
	.align		4
.L_11:
        /*0048*/ 	.byte	0x04, 0x2f
        /*004a*/ 	.short	(.L_13 - .L_12)
	.align		4
.L_12:
        /*004c*/ 	.word	index@(_Z33safe_softmax_f32_per_token_kernelILi256EEvPfS0_i)
        /*0050*/ 	.word	0x00000010


	//----- nvinfo : EIATTR_FRAME_SIZE
	.align		4
.L_13:
        /*0054*/ 	.byte	0x04, 0x11
        /*0056*/ 	.short	(.L_15 - .L_14)
	.align		4
.L_14:
        /*0058*/ 	.word	index@($__internal_1_$__cuda_sm3x_div_rn_noftz_f32_slowpath)
        /*005c*/ 	.word	0x00000000


	//----- nvinfo : EIATTR_FRAME_SIZE
	.align		4
.L_15:
        /*0060*/ 	.byte	0x04, 0x11
        /*0062*/ 	.short	(.L_17 - .L_16)
	.align		4
.L_16:
        /*0064*/ 	.word	index@(_Z33safe_softmax_f32_per_token_kernelILi256EEvPfS0_i)
        /*0068*/ 	.word	0x00000000


	//----- nvinfo : EIATTR_REGCOUNT
	.align		4
.L_17:
        /*006c*/ 	.byte	0x04, 0x2f
        /*006e*/ 	.short	(.L_19 - .L_18)
	.align		4
.L_18:
        /*0070*/ 	.word	index@(_Z40online_safe_softmax_f32_per_token_kernelILi256EEvPKfPfi)
        /*0074*/ 	.word	0x00000014


	//----- nvinfo : EIATTR_FRAME_SIZE
	.align		4
.L_19:
        /*0078*/ 	.byte	0x04, 0x11
        /*007a*/ 	.short	(.L_21 - .L_20)
	.align		4
.L_20:
        /*007c*/ 	.word	index@(_Z40online_safe_softmax_f32_per_token_kernelILi256EEvPKfPfi)
        /*0080*/ 	.word	0x00000000


	//----- nvinfo : EIATTR_REGCOUNT
	.align		4
.L_21:
        /*0084*/ 	.byte	0x04, 0x2f
        /*0086*/ 	.short	(.L_23 - .L_22)
	.align		4
.L_22:
        /*0088*/ 	.word	index@(_Z37safe_softmax_f16_f32_per_token_kernelILi256EEvP6__halfS1_i)
        /*008c*/ 	.word	0x00000010


	//----- nvinfo : EIATTR_FRAME_SIZE
	.align		4
.L_23:
        /*0090*/ 	.byte	0x04, 0x11
        /*0092*/ 	.short	(.L_25 - .L_24)
	.align		4
.L_24:
        /*0094*/ 	.word	index@($__internal_0_$__cuda_sm3x_div_rn_noftz_f32_slowpath)
        /*0098*/ 	.word	0x00000000


	//----- nvinfo : EIATTR_FRAME_SIZE
	.align		4
.L_25:
        /*009c*/ 	.byte	0x04, 0x11
        /*009e*/ 	.short	(.L_27 - .L_26)
	.align		4
.L_26:
        /*00a0*/ 	.word	index@(_Z37safe_softmax_f16_f32_per_token_kernelILi256EEvP6__halfS1_i)
        /*00a4*/ 	.word	0x00000000


	//----- nvinfo : EIATTR_MIN_STACK_SIZE
	.align		4
.L_27:
        /*00a8*/ 	.byte	0x04, 0x12
        /*00aa*/ 	.short	(.L_29 - .L_28)
	.align		4
.L_28:
        /*00ac*/ 	.word	index@(_Z37safe_softmax_f16_f32_per_token_kernelILi256EEvP6__halfS1_i)
        /*00b0*/ 	.word	0x00000000


	//----- nvinfo : EIATTR_MIN_STACK_SIZE
	.align		4
.L_29:
        /*00b4*/ 	.byte	0x04, 0x12
        /*00b6*/ 	.short	(.L_31 - .L_30)
	.align		4
.L_30:
        /*00b8*/ 	.word	index@(_Z40online_safe_softmax_f32_per_token_kernelILi256EEvPKfPfi)
        /*00bc*/ 	.word	0x00000000


	//----- nvinfo : EIATTR_MIN_STACK_SIZE
	.align		4
.L_31:
        /*00c0*/ 	.byte	0x04, 0x12
        /*00c2*/ 	.short	(.L_33 - .L_32)
	.align		4
.L_32:
        /*00c4*/ 	.word	index@(_Z33safe_softmax_f32_per_token_kernelILi256EEvPfS0_i)
        /*00c8*/ 	.word	0x00000000


	//----- nvinfo : EIATTR_MIN_STACK_SIZE
	.align		4
.L_33:
        /*00cc*/ 	.byte	0x04, 0x12
        /*00ce*/ 	.short	(.L_35 - .L_34)
	.align		4
.L_34:
        /*00d0*/ 	.word	index@(_Z20softmax_f32x4_kernelILi64EEvPfS0_S0_i)
        /*00d4*/ 	.word	0x00000000


	//----- nvinfo : EIATTR_MIN_STACK_SIZE
	.align		4
.L_35:
        /*00d8*/ 	.byte	0x04, 0x12
        /*00da*/ 	.short	(.L_37 - .L_36)
	.align		4
.L_36:
        /*00dc*/ 	.word	index@(_Z18softmax_f32_kernelILi256EEvPfS0_S0_i)
        /*00e0*/ 	.word	0x00000000
.L_37:


//--------------------- .nv.compat                --------------------------
	.section	.nv.compat,"",@"SHT_CUDA_COMPAT_INFO"
	.align	4
        /*0000*/ 	.byte	0x02, 0x09, 0x00, 0x00, 0x02, 0x02, 0x01, 0x00, 0x02, 0x05, 0x05, 0x00, 0x03, 0x07, 0x01, 0x01
        /*0010*/ 	.byte	0x02, 0x03, 0x00, 0x00, 0x02, 0x06, 0x01, 0x00, 0x04, 0x0b, 0x08, 0x00, 0x01, 0x00, 0x00, 0x00
        /*0020*/ 	.byte	0x00, 0x00, 0x00, 0x00


//--------------------- .nv.info._Z37safe_softmax_f16_f32_per_token_kernelILi256EEvP6__halfS1_i --------------------------
	.section	.nv.info._Z37safe_softmax_f16_f32_per_token_kernelILi256EEvP6__halfS1_i,"",@"SHT_CUDA_INFO"
	.sectionflags	@""
	.align	4


	//----- nvinfo : EIATTR_CUDA_API_VERSION
	.align		4
        /*0000*/ 	.byte	0x04, 0x37
        /*0002*/ 	.short	(.L_39 - .L_38)
.L_38:
        /*0004*/ 	.word	0x00000082


	//----- nvinfo : EIATTR_KPARAM_INFO
	.align		4
.L_39:
        /*0008*/ 	.byte	0x04, 0x17
        /*000a*/ 	.short	(.L_41 - .L_40)
.L_40:
        /*000c*/ 	.word	0x00000000
        /*0010*/ 	.short	0x0002
        /*0012*/ 	.short	0x0010
        /*0014*/ 	.byte	0x00, 0xf0, 0x11, 0x00


	//----- nvinfo : EIATTR_KPARAM_INFO
	.align		4
.L_41:
        /*0018*/ 	.byte	0x04, 0x17
        /*001a*/ 	.short	(.L_43 - .L_42)
.L_42:
        /*001c*/ 	.word	0x00000000
        /*0020*/ 	.short	0x0001
        /*0022*/ 	.short	0x0008
        /*0024*/ 	.byte	0x00, 0xf5, 0x21, 0x00


	//----- nvinfo : EIATTR_KPARAM_INFO
	.align		4
.L_43:
        /*0028*/ 	.byte	0x04, 0x17
        /*002a*/ 	.short	(.L_45 - .L_44)
.L_44:
        /*002c*/ 	.word	0x00000000
        /*0030*/ 	.short	0x0000
        /*0032*/ 	.short	0x0000
        /*0034*/ 	.byte	0x00, 0xf5, 0x21, 0x00


	//----- nvinfo : EIATTR_SPARSE_MMA_MASK
	.align		4
.L_45:
        /*0038*/ 	.byte	0x03, 0x50
        /*003a*/ 	.short	0x0000


	//----- nvinfo : EIATTR_MAXREG_COUNT
	.align		4
        /*003c*/ 	.byte	0x03, 0x1b
        /*003e*/ 	.short	0x00ff


	//----- nvinfo : EIATTR_NUM_BARRIERS
	.align		4
        /*0040*/ 	.byte	0x02, 0x4c
        /*0042*/ 	.byte	0x01
	.zero		1


	//----- nvinfo : EIATTR_MERCURY_ISA_VERSION
	.align		4
        /*0044*/ 	.byte	0x03, 0x5f
        /*0046*/ 	.short	0x0101


	//----- nvinfo : EIATTR_COOP_GROUP_MASK_REGIDS
	.align		4
        /*0048*/ 	.byte	0x04, 0x29
        /*004a*/ 	.short	(.L_47 - .L_46)


	//   ....[0]....
.L_46:
        /*004c*/ 	.word	0xffffffff


	//   ....[1]....
        /*0050*/ 	.word	0xffffffff


	//   ....[2]....
        /*0054*/ 	.word	0xffffffff


	//   ....[3]....
        /*0058*/ 	.word	0xffffffff


	//   ....[4]....
        /*005c*/ 	.word	0xffffffff


	//   ....[5]....
        /*0060*/ 	.word	0xffffffff


	//   ....[6]....
        /*0064*/ 	.word	0xffffffff


	//   ....[7]....
        /*0068*/ 	.word	0xffffffff


	//   ....[8]....
        /*006c*/ 	.word	0xffffffff


	//   ....[9]....
        /*0070*/ 	.word	0xffffffff


	//   ....[10]....
        /*0074*/ 	.word	0xffffffff


	//   ....[11]....
        /*0078*/ 	.word	0xffffffff


	//   ....[12]....
        /*007c*/ 	.word	0xffffffff


	//   ....[13]....
        /*0080*/ 	.word	0xffffffff


	//   ....[14]....
        /*0084*/ 	.word	0xffffffff


	//   ....[15]....
        /*0088*/ 	.word	0xffffffff


	//   ....[16]....
        /*008c*/ 	.word	0xffffffff


	//   ....[17]....
        /*0090*/ 	.word	0xffffffff


	//----- nvinfo : EIATTR_COOP_GROUP_INSTR_OFFSETS
	.align		4
.L_47:
        /*0094*/ 	.byte	0x04, 0x28
        /*0096*/ 	.short	(.L_49 - .L_48)


	//   ....[0]....
.L_48:
        /*0098*/ 	.word	0x000000e0


	//   ....[1]....
        /*009c*/ 	.word	0x00000100


	//   ....[2]....
        /*00a0*/ 	.word	0x00000120


	//   ....[3]....
        /*00a4*/ 	.word	0x00000150


	//   ....[4]....
        /*00a8*/ 	.word	0x000001e0


	//   ....[5]....
        /*00ac*/ 	.word	0x00000280


	//   ....[6]....
        /*00b0*/ 	.word	0x000002a0


	//   ....[7]....
        /*00b4*/ 	.word	0x000002d0


	//   ....[8]....
        /*00b8*/ 	.word	0x000002f0


	//   ....[9]....
        /*00bc*/ 	.word	0x000003d0


	//   ....[10]....
        /*00c0*/ 	.word	0x00000430


	//   ....[11]....
        /*00c4*/ 	.word	0x00000490


	//   ....[12]....
        /*00c8*/ 	.word	0x000004d0


	//   ....[13]....
        /*00cc*/ 	.word	0x000004f0


	//   ....[14]....
        /*00d0*/ 	.word	0x00000540


	//   ....[15]....
        /*00d4*/ 	.word	0x00000560


	//   ....[16]....
        /*00d8*/ 	.word	0x00000580


	//   ....[17]....
        /*00dc*/ 	.word	0x000005a0


	//----- nvinfo : EIATTR_VRC_CTA_INIT_COUNT
	.align		4
.L_49:
        /*00e0*/ 	.byte	0x02, 0x4a
	.zero		1
	.zero		1


	//----- nvinfo : EIATTR_EXIT_INSTR_OFFSETS
	.align		4
        /*00e4*/ 	.byte	0x04, 0x1c
        /*00e6*/ 	.short	(.L_51 - .L_50)


	//   ....[0]....
.L_50:
        /*00e8*/ 	.word	0x000005b0


	//   ....[1]....
        /*00ec*/ 	.word	0x000006d0


	//----- nvinfo : EIATTR_CRS_STACK_SIZE
	.align		4
.L_51:
        /*00f0*/ 	.byte	0x04, 0x1e
        /*00f2*/ 	.short	(.L_53 - .L_52)
.L_52:
        /*00f4*/ 	.word	0x00000000


	//----- nvinfo : EIATTR_CBANK_PARAM_SIZE
	.align		4
.L_53:
        /*00f8*/ 	.byte	0x03, 0x19
        /*00fa*/ 	.short	0x0014


	//----- nvinfo : EIATTR_PARAM_CBANK
	.align		4
        /*00fc*/ 	.byte	0x04, 0x0a
        /*00fe*/ 	.short	(.L_55 - .L_54)
	.align		4
.L_54:
        /*0100*/ 	.word	index@(.nv.constant0._Z37safe_softmax_f16_f32_per_token_kernelILi256EEvP6__halfS1_i)
        /*0104*/ 	.short	0x0380
        /*0106*/ 	.short	0x0014


	//----- nvinfo : EIATTR_SW_WAR
	.align		4
.L_55:
        /*0108*/ 	.byte	0x04, 0x36
        /*010a*/ 	.short	(.L_57 - .L_56)
.L_56:
        /*010c*/ 	.word	0x00000008
.L_57:


//--------------------- .nv.info._Z40online_safe_softmax_f32_per_token_kernelILi256EEvPKfPfi --------------------------
	.section	.nv.info._Z40online_safe_softmax_f32_per_token_kernelILi256EEvPKfPfi,"",@"SHT_CUDA_INFO"
	.sectionflags	@""
	.align	4


	//----- nvinfo : EIATTR_CUDA_API_VERSION
	.align		4
        /*0000*/ 	.byte	0x04, 0x37
        /*0002*/ 	.short	(.L_59 - .L_58)
.L_58:
        /*0004*/ 	.word	0x00000082


	//----- nvinfo : EIATTR_KPARAM_INFO
	.align		4
.L_59:
        /*0008*/ 	.byte	0x04, 0x17
        /*000a*/ 	.short	(.L_61 - .L_60)
.L_60:
        /*000c*/ 	.word	0x00000000
        /*0010*/ 	.short	0x0002
        /*0012*/ 	.short	0x0010
        /*0014*/ 	.byte	0x00, 0xf0, 0x11, 0x00


	//----- nvinfo : EIATTR_KPARAM_INFO
	.align		4
.L_61:
        /*0018*/ 	.byte	0x04, 0x17
        /*001a*/ 	.short	(.L_63 - .L_62)
.L_62:
        /*001c*/ 	.word	0x00000000
        /*0020*/ 	.short	0x0001
        /*0022*/ 	.short	0x0008
        /*0024*/ 	.byte	0x00, 0xf5, 0x21, 0x00


	//----- nvinfo : EIATTR_KPARAM_INFO
	.align		4
.L_63:
        /*0028*/ 	.byte	0x04, 0x17
        /*002a*/ 	.short	(.L_65 - .L_64)
.L_64:
        /*002c*/ 	.word	0x00000000
        /*0030*/ 	.short	0x0000
        /*0032*/ 	.short	0x0000
        /*0034*/ 	.byte	0x00, 0xf5, 0x21, 0x00


	//----- nvinfo : EIATTR_SPARSE_MMA_MASK
	.align		4
.L_65:
        /*0038*/ 	.byte	0x03, 0x50
        /*003a*/ 	.short	0x0000


	//----- nvinfo : EIATTR_MAXREG_COUNT
	.align		4
        /*003c*/ 	.byte	0x03, 0x1b
        /*003e*/ 	.short	0x00ff


	//----- nvinfo : EIATTR_NUM_BARRIERS
	.align		4
        /*0040*/ 	.byte	0x02, 0x4c
        /*0042*/ 	.byte	0x01
	.zero		1


	//----- nvinfo : EIATTR_MERCURY_ISA_VERSION
	.align		4
        /*0044*/ 	.byte	0x03, 0x5f
        /*0046*/ 	.short	0x0101


	//----- nvinfo : EIATTR_COOP_GROUP_MASK_REGIDS
	.align		4
        /*0048*/ 	.byte	0x04, 0x29
        /*004a*/ 	.short	(.L_67 - .L_66)


	//   ....[0]....
.L_66:
        /*004c*/ 	.word	0xffffffff


	//   ....[1]....
        /*0050*/ 	.word	0xffffffff


	//   ....[2]....
        /*0054*/ 	.word	0xffffffff


	//   ....[3]....
        /*0058*/ 	.word	0xffffffff


	//   ....[4]....
        /*005c*/ 	.word	0xffffffff


	//   ....[5]....
        /*0060*/ 	.word	0xffffffff


	//   ....[6]....
        /*0064*/ 	.word	0xffffffff


	//   ....[7]....
        /*0068*/ 	.word	0xffffffff


	//   ....[8]....
        /*006c*/ 	.word	0xffffffff


	//   ....[9]....
        /*0070*/ 	.word	0xffffffff


	//   ....[10]....
        /*0074*/ 	.word	0xffffffff


	//   ....[11]....
        /*0078*/ 	.word	0xffffffff


	//   ....[12]....
        /*007c*/ 	.word	0xffffffff


	//   ....[13]....
        /*0080*/ 	.word	0xffffffff


	//   ....[14]....
        /*0084*/ 	.word	0xffffffff


	//   ....[15]....
        /*0088*/ 	.word	0xffffffff


	//   ....[16]....
        /*008c*/ 	.word	0x0500000e


	//   ....[17]....
        /*0090*/ 	.word	0x0500000e


	//   ....[18]....
        /*0094*/ 	.word	0x0500000e


	//   ....[19]....
        /*0098*/ 	.word	0x0500000e


	//   ....[20]....
        /*009c*/ 	.word	0x0500000e


	//   ....[21]....
        /*00a0*/ 	.word	0x0500000e


	//----- nvinfo : EIATTR_COOP_GROUP_INSTR_OFFSETS
	.align		4
.L_67:
        /*00a4*/ 	.byte	0x04, 0x28
        /*00a6*/ 	.short	(.L_69 - .L_68)


	//   ....[0]....
.L_68:
        /*00a8*/ 	.word	0x000000b0


	//   ....[1]....
        /*00ac*/ 	.word	0x00000100


	//   ....[2]....
        /*00b0*/ 	.word	0x00000140


	//   ....[3]....
        /*00b4*/ 	.word	0x000001c0


	//   ....[4]....
        /*00b8*/ 	.word	0x00000230


	//   ....[5]....
        /*00bc*/ 	.word	0x00000290


	//   ....[6]....
        /*00c0*/ 	.word	0x00000310


	//   ....[7]....
        /*00c4*/ 	.word	0x00000370


	//   ....[8]....
        /*00c8*/ 	.word	0x00000410


	//   ....[9]....
        /*00cc*/ 	.word	0x00000510


	//   ....[10]....
        /*00d0*/ 	.word	0x00000650


	//   ....[11]....
        /*00d4*/ 	.word	0x00000660


	//   ....[12]....
        /*00d8*/ 	.word	0x000006a0


	//   ....[13]....
        /*00dc*/ 	.word	0x000007a0


	//   ....[14]....
        /*00e0*/ 	.word	0x00000800


	//   ....[15]....
        /*00e4*/ 	.word	0x00000820


	//   ....[16]....
        /*00e8*/ 	.word	0x00000af0


	//   ....[17]....
        /*00ec*/ 	.word	0x00000b40


	//   ....[18]....
        /*00f0*/ 	.word	0x00000be0


	//   ....[19]....
        /*00f4*/ 	.word	0x00000d30


	//   ....[20]....
        /*00f8*/ 	.word	0x00000da0


	//   ....[21]....
        /*00fc*/ 	.word	0x00000e20


	//----- nvinfo : EIATTR_VRC_CTA_INIT_COUNT
	.align		4
.L_69:
        /*0100*/ 	.byte	0x02, 0x4a
	.zero		1
	.zero		1


	//----- nvinfo : EIATTR_EXIT_INSTR_OFFSETS
	.align		4
        /*0104*/ 	.byte	0x04, 0x1c
        /*0106*/ 	.short	(.L_71 - .L_70)


	//   ....[0]....
.L_70:
        /*0108*/ 	.word	0x00000930


	//   ....[1]....
        /*010c*/ 	.word	0x00000a90


	//----- nvinfo : EIATTR_CRS_STACK_SIZE
	.align		4
.L_71:
        /*0110*/ 	.byte	0x04, 0x1e
        /*0112*/ 	.short	(.L_73 - .L_72)
.L_72:
        /*0114*/ 	.word	0x00000000


	//----- nvinfo : EIATTR_CBANK_PARAM_SIZE
	.align		4
.L_73:
        /*0118*/ 	.byte	0x03, 0x19
        /*011a*/ 	.short	0x0014


	//----- nvinfo : EIATTR_PARAM_CBANK
	.align		4
        /*011c*/ 	.byte	0x04, 0x0a
        /*011e*/ 	.short	(.L_75 - .L_74)
	.align		4
.L_74:
        /*0120*/ 	.word	index@(.nv.constant0._Z40online_safe_softmax_f32_per_token_kernelILi256EEvPKfPfi)
        /*0124*/ 	.short	0x0380
        /*0126*/ 	.short	0x0014


	//----- nvinfo : EIATTR_SW_WAR
	.align		4
.L_75:
        /*0128*/ 	.byte	0x04, 0x36
        /*012a*/ 	.short	(.L_77 - .L_76)
.L_76:
        /*012c*/ 	.word	0x00000008
.L_77:


//--------------------- .nv.info._Z33safe_softmax_f32_per_token_kernelILi256EEvPfS0_i --------------------------
	.section	.nv.info._Z33safe_softmax_f32_per_token_kernelILi256EEvPfS0_i,"",@"SHT_CUDA_INFO"
	.sectionflags	@""
	.align	4


	//----- nvinfo : EIATTR_CUDA_API_VERSION
	.align		4
        /*0000*/ 	.byte	0x04, 0x37
        /*0002*/ 	.short	(.L_79 - .L_78)
.L_78:
        /*0004*/ 	.word	0x00000082


	//----- nvinfo : EIATTR_KPARAM_INFO
	.align		4
.L_79:
        /*0008*/ 	.byte	0x04, 0x17
        /*000a*/ 	.short	(.L_81 - .L_80)
.L_80:
        /*000c*/ 	.word	0x00000000
        /*0010*/ 	.short	0x0002
        /*0012*/ 	.short	0x0010
        /*0014*/ 	.byte	0x00, 0xf0, 0x11, 0x00


	//----- nvinfo : EIATTR_KPARAM_INFO
	.align		4
.L_81:
        /*0018*/ 	.byte	0x04, 0x17
        /*001a*/ 	.short	(.L_83 - .L_82)
.L_82:
        /*001c*/ 	.word	0x00000000
        /*0020*/ 	.short	0x0001
        /*0022*/ 	.short	0x0008
        /*0024*/ 	.byte	0x00, 0xf5, 0x21, 0x00


	//----- nvinfo : EIATTR_KPARAM_INFO
	.align		4
.L_83:
        /*0028*/ 	.byte	0x04, 0x17
        /*002a*/ 	.short	(.L_85 - .L_84)
.L_84:
        /*002c*/ 	.word	0x00000000
        /*0030*/ 	.short	0x0000
        /*0032*/ 	.short	0x0000
        /*0034*/ 	.byte	0x00, 0xf5, 0x21, 0x00


	//----- nvinfo : EIATTR_SPARSE_MMA_MASK
	.align		4
.L_85:
        /*0038*/ 	.byte	0x03, 0x50
        /*003a*/ 	.short	0x0000


	//----- nvinfo : EIATTR_MAXREG_COUNT
	.align		4
        /*003c*/ 	.byte	0x03, 0x1b
        /*003e*/ 	.short	0x00ff


	//----- nvinfo : EIATTR_NUM_BARRIERS
	.align		4
        /*0040*/ 	.byte	0x02, 0x4c
        /*0042*/ 	.byte	0x01
	.zero		1


	//----- nvinfo : EIATTR_MERCURY_ISA_VERSION
	.align		4
        /*0044*/ 	.byte	0x03, 0x5f
        /*0046*/ 	.short	0x0101


	//----- nvinfo : EIATTR_COOP_GROUP_MASK_REGIDS
	.align		4
        /*0048*/ 	.byte	0x04, 0x29
        /*004a*/ 	.short	(.L_87 - .L_86)


	//   ....[0]....
.L_86:
        /*004c*/ 	.word	0xffffffff


	//   ....[1]....
        /*0050*/ 	.word	0xffffffff


	//   ....[2]....
        /*0054*/ 	.word	0xffffffff


	//   ....[3]....
        /*0058*/ 	.word	0xffffffff


	//   ....[4]....
        /*005c*/ 	.word	0xffffffff


	//   ....[5]....
        /*0060*/ 	.word	0xffffffff


	//   ....[6]....
        /*0064*/ 	.word	0xffffffff


	//   ....[7]....
        /*0068*/ 	.word	0xffffffff


	//   ....[8]....
        /*006c*/ 	.word	0xffffffff


	//   ....[9]....
        /*0070*/ 	.word	0xffffffff


	//   ....[10]....
        /*0074*/ 	.word	0xffffffff


	//   ....[11]....
        /*0078*/ 	.word	0xffffffff


	//   ....[12]....
        /*007c*/ 	.word	0xffffffff


	//   ....[13]....
        /*0080*/ 	.word	0xffffffff


	//   ....[14]....
        /*0084*/ 	.word	0xffffffff


	//   ....[15]....
        /*0088*/ 	.word	0xffffffff


	//   ....[16]....
        /*008c*/ 	.word	0xffffffff


	//   ....[17]....
        /*0090*/ 	.word	0xffffffff


	//----- nvinfo : EIATTR_COOP_GROUP_INSTR_OFFSETS
	.align		4
.L_87:
        /*0094*/ 	.byte	0x04, 0x28
        /*0096*/ 	.short	(.L_89 - .L_88)


	//   ....[0]....
.L_88:
        /*0098*/ 	.word	0x000000c0


	//   ....[1]....
        /*009c*/ 	.word	0x000000e0


	//   ....[2]....
        /*00a0*/ 	.word	0x00000100


	//   ....[3]....
        /*00a4*/ 	.word	0x00000130


	//   ....[4]....
        /*00a8*/ 	.word	0x00000180


	//   ....[5]....
        /*00ac*/ 	.word	0x000002a0


	//   ....[6]....
        /*00b0*/ 	.word	0x000002c0


	//   ....[7]....
        /*00b4*/ 	.word	0x000002e0


	//   ....[8]....
        /*00b8*/ 	.word	0x00000300


	//   ....[9]....
        /*00bc*/ 	.word	0x00000410


	//   ....[10]....
        /*00c0*/ 	.word	0x00000430


	//   ....[11]....
        /*00c4*/ 	.word	0x00000460


	//   ....[12]....
        /*00c8*/ 	.word	0x000004a0


	//   ....[13]....
        /*00cc*/ 	.word	0x000004c0


	//   ....[14]....
        /*00d0*/ 	.word	0x00000510


	//   ....[15]....
        /*00d4*/ 	.word	0x00000530


	//   ....[16]....
        /*00d8*/ 	.word	0x00000550


	//   ....[17]....
        /*00dc*/ 	.word	0x00000570


	//----- nvinfo : EIATTR_VRC_CTA_INIT_COUNT
	.align		4
.L_89:
        /*00e0*/ 	.byte	0x02, 0x4a
	.zero		1
	.zero		1


	//----- nvinfo : EIATTR_EXIT_INSTR_OFFSETS
	.align		4
        /*00e4*/ 	.byte	0x04, 0x1c
        /*00e6*/ 	.short	(.L_91 - .L_90)


	//   ....[0]....
.L_90:
        /*00e8*/ 	.word	0x00000580


	//   ....[1]....
        /*00ec*/ 	.word	0x00000690


	//----- nvinfo : EIATTR_CRS_STACK_SIZE
	.align		4
.L_91:
        /*00f0*/ 	.byte	0x04, 0x1e
        /*00f2*/ 	.short	(.L_93 - .L_92)
.L_92:
        /*00f4*/ 	.word	0x00000000


	//----- nvinfo : EIATTR_CBANK_PARAM_SIZE
	.align		4
.L_93:
        /*00f8*/ 	.byte	0x03, 0x19
        /*00fa*/ 	.short	0x0014


	//----- nvinfo : EIATTR_PARAM_CBANK
	.align		4
        /*00fc*/ 	.byte	0x04, 0x0a
        /*00fe*/ 	.short	(.L_95 - .L_94)
	.align		4
.L_94:
        /*0100*/ 	.word	index@(.nv.constant0._Z33safe_softmax_f32_per_token_kernelILi256EEvPfS0_i)
        /*0104*/ 	.short	0x0380
        /*0106*/ 	.short	0x0014


	//----- nvinfo : EIATTR_SW_WAR
	.align		4
.L_95:
        /*0108*/ 	.byte	0x04, 0x36
        /*010a*/ 	.short	(.L_97 - .L_96)
.L_96:
        /*010c*/ 	.word	0x00000008
.L_97:


//--------------------- .nv.info._Z20softmax_f32x4_kernelILi64EEvPfS0_S0_i --------------------------
	.section	.nv.info._Z20softmax_f32x4_kernelILi64EEvPfS0_S0_i,"",@"SHT_CUDA_INFO"
	.sectionflags	@""
	.align	4


	//----- nvinfo : EIATTR_CUDA_API_VERSION
	.align		4
        /*0000*/ 	.byte	0x04, 0x37
        /*0002*/ 	.short	(.L_99 - .L_98)
.L_98:
        /*0004*/ 	.word	0x00000082


	//----- nvinfo : EIATTR_KPARAM_INFO
	.align		4
.L_99:
        /*0008*/ 	.byte	0x04, 0x17
        /*000a*/ 	.short	(.L_101 - .L_100)
.L_100:
        /*000c*/ 	.word	0x00000000
        /*0010*/ 	.short	0x0003
        /*0012*/ 	.short	0x0018
        /*0014*/ 	.byte	0x00, 0xf0, 0x11, 0x00


	//----- nvinfo : EIATTR_KPARAM_INFO
	.align		4
.L_101:
        /*0018*/ 	.byte	0x04, 0x17
        /*001a*/ 	.short	(.L_103 - .L_102)
.L_102:
        /*001c*/ 	.word	0x00000000
        /*0020*/ 	.short	0x0002
        /*0022*/ 	.short	0x0010
        /*0024*/ 	.byte	0x00, 0xf5, 0x21, 0x00


	//----- nvinfo : EIATTR_KPARAM_INFO
	.align		4
.L_103:
        /*0028*/ 	.byte	0x04, 0x17
        /*002a*/ 	.short	(.L_105 - .L_104)
.L_104:
        /*002c*/ 	.word	0x00000000
        /*0030*/ 	.short	0x0001
        /*0032*/ 	.short	0x0008
        /*0034*/ 	.byte	0x00, 0xf5, 0x21, 0x00


	//----- nvinfo : EIATTR_KPARAM_INFO
	.align		4
.L_105:
        /*0038*/ 	.byte	0x04, 0x17
        /*003a*/ 	.short	(.L_107 - .L_106)
.L_106:
        /*003c*/ 	.word	0x00000000
        /*0040*/ 	.short	0x0000
        /*0042*/ 	.short	0x0000
        /*0044*/ 	.byte	0x00, 0xf5, 0x21, 0x00


	//----- nvinfo : EIATTR_SPARSE_MMA_MASK
	.align		4
.L_107:
        /*0048*/ 	.byte	0x03, 0x50
        /*004a*/ 	.short	0x0000


	//----- nvinfo : EIATTR_MAXREG_COUNT
	.align		4
        /*004c*/ 	.byte	0x03, 0x1b
        /*004e*/ 	.short	0x00ff


	//----- nvinfo : EIATTR_NUM_BARRIERS
	.align		4
        /*0050*/ 	.byte	0x02, 0x4c
        /*0052*/ 	.byte	0x01
	.zero		1


	//----- nvinfo : EIATTR_MERCURY_ISA_VERSION
	.align		4
        /*0054*/ 	.byte	0x03, 0x5f
        /*0056*/ 	.short	0x0101


	//----- nvinfo : EIATTR_COOP_GROUP_MASK_REGIDS
	.align		4
        /*0058*/ 	.byte	0x04, 0x29
        /*005a*/ 	.short	(.L_109 - .L_108)


	//   ....[0]....
.L_108:
        /*005c*/ 	.word	0xffffffff


	//   ....[1]....
        /*0060*/ 	.word	0xffffffff


	//   ....[2]....
        /*0064*/ 	.word	0xffffffff


	//   ....[3]....
        /*0068*/ 	.word	0xffffffff


	//   ....[4]....
        /*006c*/ 	.word	0xffffffff


	//   ....[5]....
        /*0070*/ 	.word	0xffffffff


	//   ....[6]....
        /*0074*/ 	.word	0xffffffff


	//----- nvinfo : EIATTR_COOP_GROUP_INSTR_OFFSETS
	.align		4
.L_109:
        /*0078*/ 	.byte	0x04, 0x28
        /*007a*/ 	.short	(.L_111 - .L_110)


	//   ....[0]....
.L_110:
        /*007c*/ 	.word	0x000004f0


	//   ....[1]....
        /*0080*/ 	.word	0x00000510


	//   ....[2]....
        /*0084*/ 	.word	0x00000530


	//   ....[3]....
        /*0088*/ 	.word	0x00000560


	//   ....[4]....
        /*008c*/ 	.word	0x000005d0


	//   ....[5]....
        /*0090*/ 	.word	0x00000680


	//   ....[6]....
        /*0094*/ 	.word	0x000006a0


	//----- nvinfo : EIATTR_VRC_CTA_INIT_COUNT
	.align		4
.L_111:
        /*0098*/ 	.byte	0x02, 0x4a
	.zero		1
	.zero		1


	//----- nvinfo : EIATTR_EXIT_INSTR_OFFSETS
	.align		4
        /*009c*/ 	.byte	0x04, 0x1c
        /*009e*/ 	.short	(.L_113 - .L_112)


	//   ....[0]....
.L_112:
        /*00a0*/ 	.word	0x00000730


	//   ....[1]....
        /*00a4*/ 	.word	0x00000b50


	//----- nvinfo : EIATTR_CRS_STACK_SIZE
	.align		4
.L_113:
        /*00a8*/ 	.byte	0x04, 0x1e
        /*00aa*/ 	.short	(.L_115 - .L_114)
.L_114:
        /*00ac*/ 	.word	0x00000000


	//----- nvinfo : EIATTR_CBANK_PARAM_SIZE
	.align		4
.L_115:
        /*00b0*/ 	.byte	0x03, 0x19
        /*00b2*/ 	.short	0x001c


	//----- nvinfo : EIATTR_PARAM_CBANK
	.align		4
        /*00b4*/ 	.byte	0x04, 0x0a
        /*00b6*/ 	.short	(.L_117 - .L_116)
	.align		4
.L_116:
        /*00b8*/ 	.word	index@(.nv.constant0._Z20softmax_f32x4_kernelILi64EEvPfS0_S0_i)
        /*00bc*/ 	.short	0x0380
        /*00be*/ 	.short	0x001c


	//----- nvinfo : EIATTR_SW_WAR
	.align		4
.L_117:
        /*00c0*/ 	.byte	0x04, 0x36
        /*00c2*/ 	.short	(.L_119 - .L_118)
.L_118:
        /*00c4*/ 	.word	0x00000008
.L_119:


//--------------------- .nv.info._Z18softmax_f32_kernelILi256EEvPfS0_S0_i --------------------------
	.section	.nv.info._Z18softmax_f32_kernelILi256EEvPfS0_S0_i,"",@"SHT_CUDA_INFO"
	.sectionflags	@""
	.align	4


	//----- nvinfo : EIATTR_CUDA_API_VERSION
	.align		4
        /*0000*/ 	.byte	0x04, 0x37
        /*0002*/ 	.short	(.L_121 - .L_120)
.L_120:
        /*0004*/ 	.word	0x00000082


	//----- nvinfo : EIATTR_KPARAM_INFO
	.align		4
.L_121:
        /*0008*/ 	.byte	0x04, 0x17
        /*000a*/ 	.short	(.L_123 - .L_122)
.L_122:
        /*000c*/ 	.word	0x00000000
        /*0010*/ 	.short	0x0003
        /*0012*/ 	.short	0x0018
        /*0014*/ 	.byte	0x00, 0xf0, 0x11, 0x00


	//----- nvinfo : EIATTR_KPARAM_INFO
	.align		4
.L_123:
        /*0018*/ 	.byte	0x04, 0x17
        /*001a*/ 	.short	(.L_125 - .L_124)
.L_124:
        /*001c*/ 	.word	0x00000000
        /*0020*/ 	.short	0x0002
        /*0022*/ 	.short	0x0010
        /*0024*/ 	.byte	0x00, 0xf5, 0x21, 0x00


	//----- nvinfo : EIATTR_KPARAM_INFO
	.align		4
.L_125:
        /*0028*/ 	.byte	0x04, 0x17
        /*002a*/ 	.short	(.L_127 - .L_126)
.L_126:
        /*002c*/ 	.word	0x00000000
        /*0030*/ 	.short	0x0001
        /*0032*/ 	.short	0x0008
        /*0034*/ 	.byte	0x00, 0xf5, 0x21, 0x00


	//----- nvinfo : EIATTR_KPARAM_INFO
	.align		4
.L_127:
        /*0038*/ 	.byte	0x04, 0x17
        /*003a*/ 	.short	(.L_129 - .L_128)
.L_128:
        /*003c*/ 	.word	0x00000000
        /*0040*/ 	.short	0x0000
        /*0042*/ 	.short	0x0000
        /*0044*/ 	.byte	0x00, 0xf5, 0x21, 0x00


	//----- nvinfo : EIATTR_SPARSE_MMA_MASK
	.align		4
.L_129:
        /*0048*/ 	.byte	0x03, 0x50
        /*004a*/ 	.short	0x0000


	//----- nvinfo : EIATTR_MAXREG_COUNT
	.align		4
        /*004c*/ 	.byte	0x03, 0x1b
        /*004e*/ 	.short	0x00ff


	//----- nvinfo : EIATTR_NUM_BARRIERS
	.align		4
        /*0050*/ 	.byte	0x02, 0x4c
        /*0052*/ 	.byte	0x01
	.zero		1


	//----- nvinfo : EIATTR_MERCURY_ISA_VERSION
	.align		4
        /*0054*/ 	.byte	0x03, 0x5f
        /*0056*/ 	.short	0x0101


	//----- nvinfo : EIATTR_COOP_GROUP_MASK_REGIDS
	.align		4
        /*0058*/ 	.byte	0x04, 0x29
        /*005a*/ 	.short	(.L_131 - .L_130)


	//   ....[0]....
.L_130:
        /*005c*/ 	.word	0xffffffff


	//   ....[1]....
        /*0060*/ 	.word	0xffffffff


	//   ....[2]....
        /*0064*/ 	.word	0xffffffff


	//   ....[3]....
        /*0068*/ 	.word	0xffffffff


	//   ....[4]....
        /*006c*/ 	.word	0xffffffff


	//   ....[5]....
        /*0070*/ 	.word	0xffffffff


	//   ....[6]....
        /*0074*/ 	.word	0xffffffff


	//   ....[7]....
        /*0078*/ 	.word	0xffffffff


	//   ....[8]....
        /*007c*/ 	.word	0xffffffff


	//----- nvinfo : EIATTR_COOP_GROUP_INSTR_OFFSETS
	.align		4
.L_131:
        /*0080*/ 	.byte	0x04, 0x28
        /*0082*/ 	.short	(.L_133 - .L_132)


	//   ....[0]....
.L_132:
        /*0084*/ 	.word	0x00000170


	//   ....[1]....
        /*0088*/ 	.word	0x00000190


	//   ....[2]....
        /*008c*/ 	.word	0x000001c0


	//   ....[3]....
        /*0090*/ 	.word	0x00000230


	//   ....[4]....
        /*0094*/ 	.word	0x000002a0


	//   ....[5]....
        /*0098*/ 	.word	0x00000300


	//   ....[6]....
        /*009c*/ 	.word	0x00000320


	//   ....[7]....
        /*00a0*/ 	.word	0x00000340


	//   ....[8]....
        /*00a4*/ 	.word	0x00000360


	//----- nvinfo : EIATTR_VRC_CTA_INIT_COUNT
	.align		4
.L_133:
        /*00a8*/ 	.byte	0x02, 0x4a
	.zero		1
	.zero		1


	//----- nvinfo : EIATTR_EXIT_INSTR_OFFSETS
	.align		4
        /*00ac*/ 	.byte	0x04, 0x1c
        /*00ae*/ 	.short	(.L_135 - .L_134)


	//   ....[0]....
.L_134:
        /*00b0*/ 	.word	0x000003f0


	//   ....[1]....
        /*00b4*/ 	.word	0x00000520


	//----- nvinfo : EIATTR_CRS_STACK_SIZE
	.align		4
.L_135:
        /*00b8*/ 	.byte	0x04, 0x1e
        /*00ba*/ 	.short	(.L_137 - .L_136)
.L_136:
        /*00bc*/ 	.word	0x00000000


	//----- nvinfo : EIATTR_CBANK_PARAM_SIZE
	.align		4
.L_137:
        /*00c0*/ 	.byte	0x03, 0x19
        /*00c2*/ 	.short	0x001c


	//----- nvinfo : EIATTR_PARAM_CBANK
	.align		4
        /*00c4*/ 	.byte	0x04, 0x0a
        /*00c6*/ 	.short	(.L_139 - .L_138)
	.align		4
.L_138:
        /*00c8*/ 	.word	index@(.nv.constant0._Z18softmax_f32_kernelILi256EEvPfS0_S0_i)
        /*00cc*/ 	.short	0x0380
        /*00ce*/ 	.short	0x001c


	//----- nvinfo : EIATTR_SW_WAR
	.align		4
.L_139:
        /*00d0*/ 	.byte	0x04, 0x36
        /*00d2*/ 	.short	(.L_141 - .L_140)
.L_140:
        /*00d4*/ 	.word	0x00000008
.L_141:


//--------------------- .nv.callgraph             --------------------------
	.section	.nv.callgraph,"",@"SHT_CUDA_CALLGRAPH"
	.align	4
	.sectionentsize	8
	.align		4
        /*0000*/ 	.word	0x00000000
	.align		4
        /*0004*/ 	.word	0xffffffff
	.align		4
        /*0008*/ 	.word	0x00000000
	.align		4
        /*000c*/ 	.word	0xfffffffe
	.align		4
        /*0010*/ 	.word	0x00000000
	.align		4
        /*0014*/ 	.word	0xfffffffd
	.align		4
        /*0018*/ 	.word	0x00000000
	.align		4
        /*001c*/ 	.word	0xfffffffc


//--------------------- .text._Z37safe_softmax_f16_f32_per_token_kernelILi256EEvP6__halfS1_i --------------------------
	.section	.text._Z37safe_softmax_f16_f32_per_token_kernelILi256EEvP6__halfS1_i,"ax",@progbits
	.align	128
        .global         _Z37safe_softmax_f16_f32_per_token_kernelILi256EEvP6__halfS1_i
        .type           _Z37safe_softmax_f16_f32_per_token_kernelILi256EEvP6__halfS1_i,@function
        .size           _Z37safe_softmax_f16_f32_per_token_kernelILi256EEvP6__halfS1_i,(.L_x_86 - _Z37safe_softmax_f16_f32_per_token_kernelILi256EEvP6__halfS1_i)
        .other          _Z37safe_softmax_f16_f32_per_token_kernelILi256EEvP6__halfS1_i,@"STO_CUDA_ENTRY STV_DEFAULT"
_Z37safe_softmax_f16_f32_per_token_kernelILi256EEvP6__halfS1_i:
.text._Z37safe_softmax_f16_f32_per_token_kernelILi256EEvP6__halfS1_i:
[----:B------:R-:W-:Y:S01]  /*0000*/  LDC R1, c[0x0][0x37c] ;  /* 0x0000df00ff017b82 */ /* 0x000fe20000000800 */
[----:B------:R-:W0:Y:S07]  /*0010*/  S2R R0, SR_TID.X ;  /* 0x0000000000007919 */ /* 0x000e2e0000002100 */
[----:B------:R-:W0:Y:S01]  /*0020*/  S2UR UR4, SR_CTAID.X ;  /* 0x00000000000479c3 */ /* 0x000e220000002500 */
[----:B------:R-:W1:Y:S07]  /*0030*/  LDCU UR5, c[0x0][0x390] ;  /* 0x00007200ff0577ac */ /* 0x000e6e0008000800 */
[----:B------:R-:W0:Y:S02]  /*0040*/  LDC R3, c[0x0][0x360] ;  /* 0x0000d800ff037b82 */ /* 0x000e240000000800 */
[----:B0-----:R-:W-:-:S05]  /*0050*/  IMAD R2, R3, UR4, R0 ;  /* 0x0000000403027c24 */ /* 0x001fca000f8e0200 */
[----:B-1----:R-:W-:Y:S01]  /*0060*/  ISETP.GE.AND P0, PT, R2, UR5, PT ;  /* 0x0000000502007c0c */ /* 0x002fe2000bf06270 */
[----:B------:R-:W0:-:S12]  /*0070*/  LDCU.64 UR4, c[0x0][0x358] ;  /* 0x00006b00ff0477ac */ /* 0x000e180008000a00 */
[----:B------:R-:W1:Y:S02]  /*0080*/  @!P0 LDC.64 R6, c[0x0][0x380] ;  /* 0x0000e000ff068b82 */ /* 0x000e640000000a00 */
[----:B-1----:R-:W-:-:S06]  /*0090*/  @!P0 IMAD.WIDE R6, R2, 0x2, R6 ;  /* 0x0000000202068825 */ /* 0x002fcc00078e0206 */
[----:B0-----:R-:W2:Y:S01]  /*00a0*/  @!P0 LDG.E.U16 R6, desc[UR4][R6.64] ;  /* 0x0000000406068981 */ /* 0x001ea2000c1e1500 */
[----:B------:R-:W-:Y:S01]  /*00b0*/  IMAD.MOV.U32 R4, RZ, RZ, -0x800001 ;  /* 0xff7fffffff047424 */ /* 0x000fe200078e00ff */
[----:B------:R-:W-:Y:S01]  /*00c0*/  BSSY.RECONVERGENT B0, `(.L_x_0) ;  /* 0x0000030000007945 */ /* 0x000fe20003800200 */
[----:B--2---:R-:W-:-:S05]  /*00d0*/  @!P0 HADD2.F32 R4, -RZ, R6.H0_H0 ;  /* 0x20000006ff048230 */ /* 0x004fca0000004100 */
[----:B------:R-:W0:Y:S02]  /*00e0*/  SHFL.BFLY PT, R3, R4, 0x10, 0x1f ;  /* 0x0e001f0004037f89 */ /* 0x000e2400000e0000 */
[----:B0-----:R-:W-:-:S05]  /*00f0*/  FMNMX R5, R3, R4, !PT ;  /* 0x0000000403057209 */ /* 0x001fca0007800000 */
[----:B------:R-:W0:Y:S02]  /*0100*/  SHFL.BFLY PT, R8, R5, 0x8, 0x1f ;  /* 0x0d001f0005087f89 */ /* 0x000e2400000e0000 */
[----:B0-----:R-:W-:-:S05]  /*0110*/  FMNMX R8, R5, R8, !PT ;  /* 0x0000000805087209 */ /* 0x001fca0007800000 */
[----:B------:R-:W0:Y:S02]  /*0120*/  SHFL.BFLY PT, R3, R8, 0x4, 0x1f ;  /* 0x0c801f0008037f89 */ /* 0x000e2400000e0000 */
[----:B0-----:R-:W-:Y:S02]  /*0130*/  FMNMX R9, R8, R3, !PT ;  /* 0x0000000308097209 */ /* 0x001fe40007800000 */
[----:B------:R-:W-:-:S03]  /*0140*/  LOP3.LUT P2, R3, R0, 0x1f, RZ, 0xc0, !PT ;  /* 0x0000001f00037812 */ /* 0x000fc6000784c0ff */
[----:B------:R-:W0:Y:S01]  /*0150*/  SHFL.BFLY PT, R10, R9, 0x2, 0x1f ;  /* 0x0c401f00090a7f89 */ /* 0x000e2200000e0000 */
[----:B------:R-:W-:-:S09]  /*0160*/  ISETP.GT.U32.AND P1, PT, R3, 0x7, PT ;  /* 0x000000070300780c */ /* 0x000fd20003f24070 */
[----:B------:R-:W1:Y:S01]  /*0170*/  @!P2 S2R R6, SR_CgaCtaId ;  /* 0x000000000006a919 */ /* 0x000e620000008800 */
[----:B------:R-:W-:-:S03]  /*0180*/  @!P2 MOV R5, 0x400 ;  /* 0x000004000005a802 */ /* 0x000fc60000000f00 */
[----:B------:R-:W2:Y:S01]  /*0190*/  @!P1 S2R R12, SR_CgaCtaId ;  /* 0x00000000000c9919 */ /* 0x000ea20000008800 */
[----:B------:R-:W-:Y:S01]  /*01a0*/  @!P1 MOV R11, 0x400 ;  /* 0x00000400000b9802 */ /* 0x000fe20000000f00 */
[----:B------:R-:W-:-:S04]  /*01b0*/  @!P2 VIADD R5, R5, 0x20 ;  /* 0x000000200505a836 */ /* 0x000fc80000000000 */
[----:B------:R-:W-:Y:S01]  /*01c0*/  @!P1 VIADD R11, R11, 0x20 ;  /* 0x000000200b0b9836 */ /* 0x000fe20000000000 */
[----:B0-----:R-:W-:-:S05]  /*01d0*/  FMNMX R10, R9, R10, !PT ;  /* 0x0000000a090a7209 */ /* 0x001fca0007800000 */
[----:B------:R-:W0:Y:S01]  /*01e0*/  SHFL.BFLY PT, R7, R10, 0x1, 0x1f ;  /* 0x0c201f000a077f89 */ /* 0x000e2200000e0000 */
[----:B-1----:R-:W-:Y:S02]  /*01f0*/  @!P2 LEA R5, R6, R5, 0x18 ;  /* 0x000000050605a211 */ /* 0x002fe400078ec0ff */
[----:B--2---:R-:W-:Y:S02]  /*0200*/  @!P1 LEA R8, R12, R11, 0x18 ;  /* 0x0000000b0c089211 */ /* 0x004fe400078ec0ff */
[----:B------:R-:W-:-:S03]  /*0210*/  @!P2 LEA.HI R6, R0, R5, RZ, 0x1d ;  /* 0x000000050006a211 */ /* 0x000fc600078fe8ff */
[----:B------:R-:W-:Y:S01]  /*0220*/  @!P1 IMAD R8, R3, 0x4, R8 ;  /* 0x0000000403089824 */ /* 0x000fe200078e0208 */
[----:B0-----:R-:W-:Y:S01]  /*0230*/  FMNMX R11, R10, R7, !PT ;  /* 0x000000070a0b7209 */ /* 0x001fe20007800000 */
[----:B------:R-:W-:-:S04]  /*0240*/  IMAD.MOV.U32 R7, RZ, RZ, -0x800001 ;  /* 0xff7fffffff077424 */ /* 0x000fc800078e00ff */
[----:B------:R-:W-:Y:S01]  /*0250*/  @!P2 STS [R6], R11 ;  /* 0x0000000b0600a388 */ /* 0x000fe20000000800 */
[----:B------:R-:W-:Y:S06]  /*0260*/  BAR.SYNC.DEFER_BLOCKING 0x0 ;  /* 0x0000000000007b1d */ /* 0x000fec0000010000 */
[----:B------:R-:W0:Y:S04]  /*0270*/  @!P1 LDS R7, [R8] ;  /* 0x0000000008079984 */ /* 0x000e280000000800 */
[----:B0-----:R-:W0:Y:S02]  /*0280*/  SHFL.BFLY PT, R10, R7, 0x4, 0x1f ;  /* 0x0c801f00070a7f89 */ /* 0x001e2400000e0000 */
[----:B0-----:R-:W-:-:S05]  /*0290*/  FMNMX R10, R10, R7, !PT ;  /* 0x000000070a0a7209 */ /* 0x001fca0007800000 */
[----:B------:R-:W0:Y:S02]  /*02a0*/  SHFL.BFLY PT, R5, R10, 0x2, 0x1f ;  /* 0x0c401f000a057f89 */ /* 0x000e2400000e0000 */
[----:B0-----:R-:W-:Y:S01]  /*02b0*/  FMNMX R9, R10, R5, !PT ;  /* 0x000000050a097209 */ /* 0x001fe20007800000 */
[----:B------:R-:W-:-:S04]  /*02c0*/  IMAD.MOV.U32 R5, RZ, RZ, RZ ;  /* 0x000000ffff057224 */ /* 0x000fc800078e00ff */
[----:B------:R-:W0:Y:S02]  /*02d0*/  SHFL.BFLY PT, R12, R9, 0x1, 0x1f ;  /* 0x0c201f00090c7f89 */ /* 0x000e2400000e0000 */
[----:B0-----:R-:W-:-:S05]  /*02e0*/  FMNMX R12, R9, R12, !PT ;  /* 0x0000000c090c7209 */ /* 0x001fca0007800000 */
[----:B------:R0:W1:Y:S01]  /*02f0*/  SHFL.IDX PT, R13, R12, RZ, 0x1f ;  /* 0x00001fff0c0d7589 */ /* 0x00006200000e0000 */
[----:B------:R-:W-:Y:S05]  /*0300*/  @P0 BRA `(.L_x_1) ;  /* 0x00000000002c0947 */ /* 0x000fea0003800000 */
[----:B------:R-:W-:Y:S02]  /*0310*/  IMAD.MOV.U32 R5, RZ, RZ, 0x3bbb989d ;  /* 0x3bbb989dff057424 */ /* 0x000fe400078e00ff */
[----:B-1----:R-:W-:Y:S01]  /*0320*/  FADD R4, -R13, R4 ;  /* 0x000000040d047221 */ /* 0x002fe20000000100 */
[----:B------:R-:W-:-:S03]  /*0330*/  IMAD.MOV.U32 R6, RZ, RZ, 0x437c0000 ;  /* 0x437c0000ff067424 */ /* 0x000fc600078e00ff */
[----:B------:R-:W-:-:S04]  /*0340*/  FFMA.SAT R5, R4, R5, 0.5 ;  /* 0x3f00000004057423 */ /* 0x000fc80000002005 */
[----:B------:R-:W-:-:S04]  /*0350*/  FFMA.RM R5, R5, R6, 12582913 ;  /* 0x4b40000105057423 */ /* 0x000fc80000004006 */
[C---:B------:R-:W-:Y:S01]  /*0360*/  FADD R7, R5.reuse, -12583039 ;  /* 0xcb40007f05077421 */ /* 0x040fe20000000000 */
[----:B------:R-:W-:-:S03]  /*0370*/  IMAD.SHL.U32 R5, R5, 0x800000, RZ ;  /* 0x0080000005057824 */ /* 0x000fc600078e00ff */
[----:B------:R-:W-:-:S04]  /*0380*/  FFMA R7, R4, 1.4426950216293334961, -R7 ;  /* 0x3fb8aa3b04077823 */ /* 0x000fc80000000807 */
[----:B------:R-:W-:-:S04]  /*0390*/  FFMA R7, R4, 1.925963033500011079e-08, R7 ;  /* 0x32a5706004077823 */ /* 0x000fc80000000007 */
[----:B------:R-:W1:Y:S02]  /*03a0*/  MUFU.EX2 R4, R7 ;  /* 0x0000000700047308 */ /* 0x000e640000000800 */
[----:B-1----:R-:W-:-:S07]  /*03b0*/  FMUL R5, R5, R4 ;  /* 0x0000000405057220 */ /* 0x002fce0000400000 */
.L_x_1:
[----:B------:R-:W-:Y:S05]  /*03c0*/  BSYNC.RECONVERGENT B0 ;  /* 0x0000000000007941 */ /* 0x000fea0003800200 */
.L_x_0:
[----:B------:R-:W2:Y:S01]  /*03d0*/  SHFL.BFLY PT, R4, R5, 0x10, 0x1f ;  /* 0x0e001f0005047f89 */ /* 0x000ea200000e0000 */
[----:B------:R-:W-:Y:S01]  /*03e0*/  ISETP.NE.AND P2, PT, R3, RZ, PT ;  /* 0x000000ff0300720c */ /* 0x000fe20003f45270 */
[----:B-1----:R-:W1:-:S12]  /*03f0*/  @!P1 S2R R13, SR_CgaCtaId ;  /* 0x00000000000d9919 */ /* 0x002e580000008800 */
[----:B------:R-:W3:Y:S01]  /*0400*/  @!P2 S2R R10, SR_CgaCtaId ;  /* 0x00000000000aa919 */ /* 0x000ee20000008800 */
[----:B------:R-:W-:Y:S01]  /*0410*/  @!P2 MOV R11, 0x400 ;  /* 0x00000400000ba802 */ /* 0x000fe20000000f00 */
[----:B--2---:R-:W-:-:S05]  /*0420*/  FADD R4, R4, R5 ;  /* 0x0000000504047221 */ /* 0x004fca0000000000 */
[----:B------:R-:W2:Y:S01]  /*0430*/  SHFL.BFLY PT, R7, R4, 0x8, 0x1f ;  /* 0x0d001f0004077f89 */ /* 0x000ea200000e0000 */
[----:B---3--:R-:W-:-:S04]  /*0440*/  @!P2 LEA R11, R10, R11, 0x18 ;  /* 0x0000000b0a0ba211 */ /* 0x008fc800078ec0ff */
[----:B------:R-:W-:Y:S01]  /*0450*/  @!P2 LEA.HI R11, R0, R11, RZ, 0x1d ;  /* 0x0000000b000ba211 */ /* 0x000fe200078fe8ff */
[----:B------:R-:W-:Y:S02]  /*0460*/  IMAD.MOV.U32 R0, RZ, RZ, RZ ;  /* 0x000000ffff007224 */ /* 0x000fe400078e00ff */
[----:B--2---:R-:W-:Y:S01]  /*0470*/  FADD R7, R4, R7 ;  /* 0x0000000704077221 */ /* 0x004fe20000000000 */
[----:B------:R-:W-:-:S04]  /*0480*/  @!P1 MOV R4, 0x400 ;  /* 0x0000040000049802 */ /* 0x000fc80000000f00 */
[----:B------:R-:W2:Y:S01]  /*0490*/  SHFL.BFLY PT, R6, R7, 0x4, 0x1f ;  /* 0x0c801f0007067f89 */ /* 0x000ea200000e0000 */
[----:B-1----:R-:W-:-:S05]  /*04a0*/  @!P1 LEA R4, R13, R4, 0x18 ;  /* 0x000000040d049211 */ /* 0x002fca00078ec0ff */
[----:B------:R-:W-:Y:S02]  /*04b0*/  @!P1 IMAD R3, R3, 0x4, R4 ;  /* 0x0000000403039824 */ /* 0x000fe400078e0204 */
[----:B--2---:R-:W-:-:S05]  /*04c0*/  FADD R6, R7, R6 ;  /* 0x0000000607067221 */ /* 0x004fca0000000000 */
[----:B------:R-:W1:Y:S02]  /*04d0*/  SHFL.BFLY PT, R9, R6, 0x2, 0x1f ;  /* 0x0c401f0006097f89 */ /* 0x000e6400000e0000 */
[----:B-1----:R-:W-:-:S05]  /*04e0*/  FADD R9, R6, R9 ;  /* 0x0000000906097221 */ /* 0x002fca0000000000 */
[----:B------:R-:W1:Y:S02]  /*04f0*/  SHFL.BFLY PT, R8, R9, 0x1, 0x1f ;  /* 0x0c201f0009087f89 */ /* 0x000e6400000e0000 */
[----:B-1----:R-:W-:-:S05]  /*0500*/  FADD R8, R9, R8 ;  /* 0x0000000809087221 */ /* 0x002fca0000000000 */
[----:B------:R-:W-:Y:S01]  /*0510*/  @!P2 STS [R11], R8 ;  /* 0x000000080b00a388 */ /* 0x000fe20000000800 */
[----:B------:R-:W-:Y:S06]  /*0520*/  BAR.SYNC.DEFER_BLOCKING 0x0 ;  /* 0x0000000000007b1d */ /* 0x000fec0000010000 */
[----:B------:R-:W1:Y:S04]  /*0530*/  @!P1 LDS R0, [R3] ;  /* 0x0000000003009984 */ /* 0x000e680000000800 */
[----:B-1----:R-:W1:Y:S02]  /*0540*/  SHFL.BFLY PT, R7, R0, 0x4, 0x1f ;  /* 0x0c801f0000077f89 */ /* 0x002e6400000e0000 */
[----:B-1----:R-:W-:-:S05]  /*0550*/  FADD R7, R7, R0 ;  /* 0x0000000007077221 */ /* 0x002fca0000000000 */
[----:B------:R-:W1:Y:S02]  /*0560*/  SHFL.BFLY PT, R4, R7, 0x2, 0x1f ;  /* 0x0c401f0007047f89 */ /* 0x000e6400000e0000 */
[----:B-1----:R-:W-:-:S05]  /*0570*/  FADD R4, R7, R4 ;  /* 0x0000000407047221 */ /* 0x002fca0000000000 */
[----:B------:R-:W1:Y:S02]  /*0580*/  SHFL.BFLY PT, R9, R4, 0x1, 0x1f ;  /* 0x0c201f0004097f89 */ /* 0x000e6400000e0000 */
[----:B-1----:R-:W-:-:S05]  /*0590*/  FADD R9, R4, R9 ;  /* 0x0000000904097221 */ /* 0x002fca0000000000 */
[----:B------:R1:W2:Y:S01]  /*05a0*/  SHFL.IDX PT, R6, R9, RZ, 0x1f ;  /* 0x00001fff09067589 */ /* 0x0002a200000e0000 */
[----:B------:R-:W-:Y:S05]  /*05b0*/  @P0 EXIT ;  /* 0x000000000000094d */ /* 0x000fea0003800000 */
[----:B--2---:R-:W2:Y:S01]  /*05c0*/  MUFU.RCP R0, R6 ;  /* 0x0000000600007308 */ /* 0x004ea20000001000 */
[----:B------:R-:W-:Y:S07]  /*05d0*/  BSSY.RECONVERGENT B0, `(.L_x_2) ;  /* 0x000000b000007945 */ /* 0x000fee0003800200 */
[----:B------:R-:W3:Y:S01]  /*05e0*/  FCHK P0, R5, R6 ;  /* 0x0000000605007302 */ /* 0x000ee20000000000 */
[----:B--2---:R-:W-:-:S04]  /*05f0*/  FFMA R3, -R6, R0, 1 ;  /* 0x3f80000006037423 */ /* 0x004fc80000000100 */
[----:B------:R-:W-:-:S04]  /*0600*/  FFMA R0, R0, R3, R0 ;  /* 0x0000000300007223 */ /* 0x000fc80000000000 */
[----:B------:R-:W-:-:S04]  /*0610*/  FFMA R3, R0, R5, RZ ;  /* 0x0000000500037223 */ /* 0x000fc800000000ff */
[----:B------:R-:W-:-:S04]  /*0620*/  FFMA R4, -R6, R3, R5 ;  /* 0x0000000306047223 */ /* 0x000fc80000000105 */
[----:B------:R-:W-:Y:S01]  /*0630*/  FFMA R0, R0, R4, R3 ;  /* 0x0000000400007223 */ /* 0x000fe20000000003 */
[----:B---3--:R-:W-:Y:S06]  /*0640*/  @!P0 BRA `(.L_x_3) ;  /* 0x00000000000c8947 */ /* 0x008fec0003800000 */
[----:B------:R-:W-:Y:S01]  /*0650*/  IMAD.MOV.U32 R3, RZ, RZ, R5 ;  /* 0x000000ffff037224 */ /* 0x000fe200078e0005 */
[----:B------:R-:W-:-:S07]  /*0660*/  MOV R4, 0x680 ;  /* 0x0000068000047802 */ /* 0x000fce0000000f00 */
[----:B01----:R-:W-:Y:S05]  /*0670*/  CALL.REL.NOINC `($__internal_0_$__cuda_sm3x_div_rn_noftz_f32_slowpath) ;  /* 0x0000000000187944 */ /* 0x003fea0003c00000 */
.L_x_3:
[----:B------:R-:W-:Y:S05]  /*0680*/  BSYNC.RECONVERGENT B0 ;  /* 0x0000000000007941 */ /* 0x000fea0003800200 */
.L_x_2:
[----:B------:R-:W2:Y:S01]  /*0690*/  LDC.64 R4, c[0x0][0x388] ;  /* 0x0000e200ff047b82 */ /* 0x000ea20000000a00 */
[----:B------:R-:W-:Y:S01]  /*06a0*/  F2FP.F16.F32.PACK_AB R0, RZ, R0 ;  /* 0x00000000ff00723e */ /* 0x000fe200000000ff */
[----:B--2---:R-:W-:-:S05]  /*06b0*/  IMAD.WIDE R2, R2, 0x2, R4 ;  /* 0x0000000202027825 */ /* 0x004fca00078e0204 */
[----:B------:R-:W-:Y:S01]  /*06c0*/  STG.E.U16 desc[UR4][R2.64], R0 ;  /* 0x0000000002007986 */ /* 0x000fe2000c101504 */
[----:B------:R-:W-:Y:S05]  /*06d0*/  EXIT ;  /* 0x000000000000794d */ /* 0x000fea0003800000 */
        .weak           $__internal_0_$__cuda_sm3x_div_rn_noftz_f32_slowpath
        .type           $__internal_0_$__cuda_sm3x_div_rn_noftz_f32_slowpath,@function
        .size           $__internal_0_$__cuda_sm3x_div_rn_noftz_f32_slowpath,(.L_x_86 - $__internal_0_$__cuda_sm3x_div_rn_noftz_f32_slowpath)
$__internal_0_$__cuda_sm3x_div_rn_noftz_f32_slowpath:
[----:B------:R-:W-:Y:S01]  /*06e0*/  SHF.R.U32.HI R5, RZ, 0x17, R6 ;  /* 0x00000017ff057819 */ /* 0x000fe20000011606 */
[----:B------:R-:W-:Y:S01]  /*06f0*/  BSSY.RECONVERGENT B1, `(.L_x_4) ;  /* 0x0000063000017945 */ /* 0x000fe20003800200 */
[----:B------:R-:W-:Y:S02]  /*0700*/  SHF.R.U32.HI R0, RZ, 0x17, R3 ;  /* 0x00000017ff007819 */ /* 0x000fe40000011603 */
[----:B------:R-:W-:Y:S02]  /*0710*/  LOP3.LUT R13, R5, 0xff, RZ, 0xc0, !PT ;  /* 0x000000ff050d7812 */ /* 0x000fe400078ec0ff */
[----:B------:R-:W-:-:S03]  /*0720*/  LOP3.LUT R10, R0, 0xff, RZ, 0xc0, !PT ;  /* 0x000000ff000a7812 */ /* 0x000fc600078ec0ff */
[----:B------:R-:W-:Y:S02]  /*0730*/  VIADD R8, R13, 0xffffffff ;  /* 0xffffffff0d087836 */ /* 0x000fe40000000000 */
[----:B------:R-:W-:-:S03]  /*0740*/  VIADD R7, R10, 0xffffffff ;  /* 0xffffffff0a077836 */ /* 0x000fc60000000000 */
[----:B------:R-:W-:-:S04]  /*0750*/  ISETP.GT.U32.AND P0, PT, R8, 0xfd, PT ;  /* 0x000000fd0800780c */ /* 0x000fc80003f04070 */
[----:B------:R-:W-:-:S13]  /*0760*/  ISETP.GT.U32.OR P0, PT, R7, 0xfd, P0 ;  /* 0x000000fd0700780c */ /* 0x000fda0000704470 */
[----:B------:R-:W-:Y:S01]  /*0770*/  @!P0 IMAD.MOV.U32 R5, RZ, RZ, RZ ;  /* 0x000000ffff058224 */ /* 0x000fe200078e00ff */
[----:B------:R-:W-:Y:S06]  /*0780*/  @!P0 BRA `(.L_x_5) ;  /* 0x0000000000608947 */ /* 0x000fec0003800000 */
[----:B------:R-:W-:Y:S01]  /*0790*/  FSETP.GTU.FTZ.AND P0, PT, |R3|, +INF , PT ;  /* 0x7f8000000300780b */ /* 0x000fe20003f1c200 */
[----:B------:R-:W-:Y:S01]  /*07a0*/  IMAD.MOV.U32 R0, RZ, RZ, R6 ;  /* 0x000000ffff007224 */ /* 0x000fe200078e0006 */
[----:B------:R-:W-:-:S04]  /*07b0*/  FSETP.GTU.FTZ.AND P1, PT, |R6|, +INF , PT ;  /* 0x7f8000000600780b */ /* 0x000fc80003f3c200 */
[----:B------:R-:W-:-:S13]  /*07c0*/  PLOP3.LUT P0, PT, P0, P1, PT, 0xf8, 0x8f ;  /* 0x00000000008f781c */ /* 0x000fda0000703f70 */
[----:B------:R-:W-:Y:S05]  /*07d0*/  @P0 BRA `(.L_x_6) ;  /* 0x00000004004c0947 */ /* 0x000fea0003800000 */
[----:B------:R-:W-:-:S13]  /*07e0*/  LOP3.LUT P0, RZ, R6, 0x7fffffff, R3, 0xc8, !PT ;  /* 0x7fffffff06ff7812 */ /* 0x000fda000780c803 */
[----:B------:R-:W-:Y:S05]  /*07f0*/  @!P0 BRA `(.L_x_7) ;  /* 0x00000004003c8947 */ /* 0x000fea0003800000 */
[C---:B------:R-:W-:Y:S02]  /*0800*/  FSETP.NEU.FTZ.AND P2, PT, |R3|.reuse, +INF , PT ;  /* 0x7f8000000300780b */ /* 0x040fe40003f5d200 */
[----:B------:R-:W-:Y:S02]  /*0810*/  FSETP.NEU.FTZ.AND P1, PT, |R0|, +INF , PT ;  /* 0x7f8000000000780b */ /* 0x000fe40003f3d200 */
[----:B------:R-:W-:-:S11]  /*0820*/  FSETP.NEU.FTZ.AND P0, PT, |R3|, +INF , PT ;  /* 0x7f8000000300780b */ /* 0x000fd60003f1d200 */
[----:B------:R-:W-:Y:S05]  /*0830*/  @!P1 BRA !P2, `(.L_x_7) ;  /* 0x00000004002c9947 */ /* 0x000fea0005000000 */
[----:B------:R-:W-:-:S04]  /*0840*/  LOP3.LUT P2, RZ, R3, 0x7fffffff, RZ, 0xc0, !PT ;  /* 0x7fffffff03ff7812 */ /* 0x000fc8000784c0ff */
[----:B------:R-:W-:-:S13]  /*0850*/  PLOP3.LUT P1, PT, P1, P2, PT, 0x2f, 0xf2 ;  /* 0x0000000000f2781c */ /* 0x000fda0000f24577 */
[----:B------:R-:W-:Y:S05]  /*0860*/  @P1 BRA `(.L_x_8) ;  /* 0x0000000400181947 */ /* 0x000fea0003800000 */
[----:B------:R-:W-:-:S04]  /*0870*/  LOP3.LUT P1, RZ, R6, 0x7fffffff, RZ, 0xc0, !PT ;  /* 0x7fffffff06ff7812 */ /* 0x000fc8000782c0ff */
[----:B------:R-:W-:-:S13]  /*0880*/  PLOP3.LUT P0, PT, P0, P1, PT, 0x2f, 0xf2 ;  /* 0x0000000000f2781c */ /* 0x000fda0000702577 */
[----:B------:R-:W-:Y:S05]  /*0890*/  @P0 BRA `(.L_x_9) ;  /* 0x0000000400000947 */ /* 0x000fea0003800000 */
[----:B------:R-:W-:Y:S02]  /*08a0*/  ISETP.GE.AND P0, PT, R7, RZ, PT ;  /* 0x000000ff0700720c */ /* 0x000fe40003f06270 */
[----:B------:R-:W-:-:S11]  /*08b0*/  ISETP.GE.AND P1, PT, R8, RZ, PT ;  /* 0x000000ff0800720c */ /* 0x000fd60003f26270 */
[----:B------:R-:W-:Y:S02]  /*08c0*/  @P0 IMAD.MOV.U32 R5, RZ, RZ, RZ ;  /* 0x000000ffff050224 */ /* 0x000fe400078e00ff */
[----:B------:R-:W-:Y:S01]  /*08d0*/  @!P0 FFMA R3, R3, 1.84467440737095516160e+19, RZ ;  /* 0x5f80000003038823 */ /* 0x000fe200000000ff */
[----:B------:R-:W-:Y:S02]  /*08e0*/  @!P0 IMAD.MOV.U32 R5, RZ, RZ, -0x40 ;  /* 0xffffffc0ff058424 */ /* 0x000fe400078e00ff */
[----:B------:R-:W-:Y:S02]  /*08f0*/  @!P1 FFMA R6, R0, 1.84467440737095516160e+19, RZ ;  /* 0x5f80000000069823 */ /* 0x000fe400000000ff */
[----:B------:R-:W-:-:S07]  /*0900*/  @!P1 VIADD R5, R5, 0x40 ;  /* 0x0000004005059836 */ /* 0x000fce0000000000 */
.L_x_5:
[----:B------:R-:W-:Y:S01]  /*0910*/  LEA R7, R13, 0xc0800000, 0x17 ;  /* 0xc08000000d077811 */ /* 0x000fe200078eb8ff */
[----:B------:R-:W-:Y:S04]  /*0920*/  BSSY.RECONVERGENT B2, `(.L_x_10) ;  /* 0x0000036000027945 */ /* 0x000fe80003800200 */
[----:B------:R-:W-:Y:S02]  /*0930*/  IMAD.IADD R7, R6, 0x1, -R7 ;  /* 0x0000000106077824 */ /* 0x000fe400078e0a07 */
[----:B------:R-:W-:Y:S02]  /*0940*/  VIADD R6, R10, 0xffffff81 ;  /* 0xffffff810a067836 */ /* 0x000fe40000000000 */
[----:B------:R-:W0:Y:S01]  /*0950*/  MUFU.RCP R8, R7 ;  /* 0x0000000700087308 */ /* 0x000e220000001000 */
[----:B------:R-:W-:Y:S01]  /*0960*/  FADD.FTZ R9, -R7, -RZ ;  /* 0x800000ff07097221 */ /* 0x000fe20000010100 */
[C---:B------:R-:W-:Y:S01]  /*0970*/  IMAD R0, R6.reuse, -0x800000, R3 ;  /* 0xff80000006007824 */ /* 0x040fe200078e0203 */
[----:B------:R-:W-:-:S05]  /*0980*/  IADD3 R6, PT, PT, R6, 0x7f, -R13 ;  /* 0x0000007f06067810 */ /* 0x000fca0007ffe80d */
[----:B------:R-:W-:Y:S02]  /*0990*/  IMAD.IADD R6, R6, 0x1, R5 ;  /* 0x0000000106067824 */ /* 0x000fe400078e0205 */
[----:B0-----:R-:W-:-:S04]  /*09a0*/  FFMA R11, R8, R9, 1 ;  /* 0x3f800000080b7423 */ /* 0x001fc80000000009 */
[----:B------:R-:W-:-:S04]  /*09b0*/  FFMA R10, R8, R11, R8 ;  /* 0x0000000b080a7223 */ /* 0x000fc80000000008 */
[----:B------:R-:W-:-:S04]  /*09c0*/  FFMA R3, R0, R10, RZ ;  /* 0x0000000a00037223 */ /* 0x000fc800000000ff */
[----:B------:R-:W-:-:S04]  /*09d0*/  FFMA R8, R9, R3, R0 ;  /* 0x0000000309087223 */ /* 0x000fc80000000000 */
[----:B------:R-:W-:-:S04]  /*09e0*/  FFMA R11, R10, R8, R3 ;  /* 0x000000080a0b7223 */ /* 0x000fc80000000003 */
[----:B------:R-:W-:-:S04]  /*09f0*/  FFMA R8, R9, R11, R0 ;  /* 0x0000000b09087223 */ /* 0x000fc80000000000 */
[----:B------:R-:W-:-:S05]  /*0a00*/  FFMA R0, R10, R8, R11 ;  /* 0x000000080a007223 */ /* 0x000fca000000000b */
[----:B------:R-:W-:-:S04]  /*0a10*/  SHF.R.U32.HI R3, RZ, 0x17, R0 ;  /* 0x00000017ff037819 */ /* 0x000fc80000011600 */
[----:B------:R-:W-:-:S05]  /*0a20*/  LOP3.LUT R3, R3, 0xff, RZ, 0xc0, !PT ;  /* 0x000000ff03037812 */ /* 0x000fca00078ec0ff */
[----:B------:R-:W-:-:S04]  /*0a30*/  IMAD.IADD R7, R3, 0x1, R6 ;  /* 0x0000000103077824 */ /* 0x000fc800078e0206 */
[----:B------:R-:W-:-:S05]  /*0a40*/  VIADD R3, R7, 0xffffffff ;  /* 0xffffffff07037836 */ /* 0x000fca0000000000 */
[----:B------:R-:W-:-:S13]  /*0a50*/  ISETP.GE.U32.AND P0, PT, R3, 0xfe, PT ;  /* 0x000000fe0300780c */ /* 0x000fda0003f06070 */
[----:B------:R-:W-:Y:S05]  /*0a60*/  @!P0 BRA `(.L_x_11) ;  /* 0x0000000000808947 */ /* 0x000fea0003800000 */
[----:B------:R-:W-:-:S13]  /*0a70*/  ISETP.GT.AND P0, PT, R7, 0xfe, PT ;  /* 0x000000fe0700780c */ /* 0x000fda0003f04270 */
[----:B------:R-:W-:Y:S05]  /*0a80*/  @P0 BRA `(.L_x_12) ;  /* 0x00000000006c0947 */ /* 0x000fea0003800000 */
[----:B------:R-:W-:-:S13]  /*0a90*/  ISETP.GE.AND P0, PT, R7, 0x1, PT ;  /* 0x000000010700780c */ /* 0x000fda0003f06270 */
[----:B------:R-:W-:Y:S05]  /*0aa0*/  @P0 BRA `(.L_x_13) ;  /* 0x0000000000740947 */ /* 0x000fea0003800000 */
[----:B------:R-:W-:Y:S02]  /*0ab0*/  ISETP.GE.AND P0, PT, R7, -0x18, PT ;  /* 0xffffffe80700780c */ /* 0x000fe40003f06270 */
[----:B------:R-:W-:-:S11]  /*0ac0*/  LOP3.LUT R0, R0, 0x80000000, RZ, 0xc0, !PT ;  /* 0x8000000000007812 */ /* 0x000fd600078ec0ff */
[----:B------:R-:W-:Y:S05]  /*0ad0*/  @!P0 BRA `(.L_x_13) ;  /* 0x0000000000688947 */ /* 0x000fea0003800000 */
[CCC-:B------:R-:W-:Y:S01]  /*0ae0*/  FFMA.RZ R3, R10.reuse, R8.reuse, R11.reuse ;  /* 0x000000080a037223 */ /* 0x1c0fe2000000c00b */
[CCC-:B------:R-:W-:Y:S01]  /*0af0*/  FFMA.RM R6, R10.reuse, R8.reuse, R11.reuse ;  /* 0x000000080a067223 */ /* 0x1c0fe2000000400b */
[C---:B------:R-:W-:Y:S02]  /*0b00*/  ISETP.NE.AND P2, PT, R7.reuse, RZ, PT ;  /* 0x000000ff0700720c */ /* 0x040fe40003f45270 */
[----:B------:R-:W-:Y:S02]  /*0b10*/  ISETP.NE.AND P1, PT, R7, RZ, PT ;  /* 0x000000ff0700720c */ /* 0x000fe40003f25270 */
[----:B------:R-:W-:Y:S01]  /*0b20*/  LOP3.LUT R5, R3, 0x7fffff, RZ, 0xc0, !PT ;  /* 0x007fffff03057812 */ /* 0x000fe200078ec0ff */
[----:B------:R-:W-:Y:S01]  /*0b30*/  FFMA.RP R3, R10, R8, R11 ;  /* 0x000000080a037223 */ /* 0x000fe2000000800b */
[----:B------:R-:W-:Y:S02]  /*0b40*/  VIADD R8, R7, 0x20 ;  /* 0x0000002007087836 */ /* 0x000fe40000000000 */
[----:B------:R-:W-:Y:S01]  /*0b50*/  LOP3.LUT R5, R5, 0x800000, RZ, 0xfc, !PT ;  /* 0x0080000005057812 */ /* 0x000fe200078efcff */
[----:B------:R-:W-:Y:S01]  /*0b60*/  IMAD.MOV R7, RZ, RZ, -R7 ;  /* 0x000000ffff077224 */ /* 0x000fe200078e0a07 */
[----:B------:R-:W-:-:S02]  /*0b70*/  FSETP.NEU.FTZ.AND P0, PT, R3, R6, PT ;  /* 0x000000060300720b */ /* 0x000fc40003f1d000 */
[----:B------:R-:W-:Y:S02]  /*0b80*/  SHF.L.U32 R8, R5, R8, RZ ;  /* 0x0000000805087219 */ /* 0x000fe400000006ff */
[----:B------:R-:W-:Y:S02]  /*0b90*/  SEL R6, R7, RZ, P2 ;  /* 0x000000ff07067207 */ /* 0x000fe40001000000 */
[----:B------:R-:W-:Y:S02]  /*0ba0*/  ISETP.NE.AND P1, PT, R8, RZ, P1 ;  /* 0x000000ff0800720c */ /* 0x000fe40000f25270 */
[----:B------:R-:W-:Y:S02]  /*0bb0*/  SHF.R.U32.HI R6, RZ, R6, R5 ;  /* 0x00000006ff067219 */ /* 0x000fe40000011605 */
[----:B------:R-:W-:Y:S02]  /*0bc0*/  PLOP3.LUT P0, PT, P0, P1, PT, 0xf8, 0x8f ;  /* 0x00000000008f781c */ /* 0x000fe40000703f70 */
[----:B------:R-:W-:-:S02]  /*0bd0*/  SHF.R.U32.HI R8, RZ, 0x1, R6 ;  /* 0x00000001ff087819 */ /* 0x000fc40000011606 */
[----:B------:R-:W-:-:S04]  /*0be0*/  SEL R3, RZ, 0x1, !P0 ;  /* 0x00000001ff037807 */ /* 0x000fc80004000000 */
[----:B------:R-:W-:-:S04]  /*0bf0*/  LOP3.LUT R3, R3, 0x1, R8, 0xf8, !PT ;  /* 0x0000000103037812 */ /* 0x000fc800078ef808 */
[----:B------:R-:W-:-:S05]  /*0c00*/  LOP3.LUT R3, R3, R6, RZ, 0xc0, !PT ;  /* 0x0000000603037212 */ /* 0x000fca00078ec0ff */
[----:B------:R-:W-:-:S05]  /*0c10*/  IMAD.IADD R3, R8, 0x1, R3 ;  /* 0x0000000108037824 */ /* 0x000fca00078e0203 */
[----:B------:R-:W-:Y:S01]  /*0c20*/  LOP3.LUT R0, R3, R0, RZ, 0xfc, !PT ;  /* 0x0000000003007212 */ /* 0x000fe200078efcff */
[----:B------:R-:W-:Y:S06]  /*0c30*/  BRA `(.L_x_13) ;  /* 0x0000000000107947 */ /* 0x000fec0003800000 */
.L_x_12:
[----:B------:R-:W-:-:S04]  /*0c40*/  LOP3.LUT R0, R0, 0x80000000, RZ, 0xc0, !PT ;  /* 0x8000000000007812 */ /* 0x000fc800078ec0ff */
[----:B------:R-:W-:Y:S01]  /*0c50*/  LOP3.LUT R0, R0, 0x7f800000, RZ, 0xfc, !PT ;  /* 0x7f80000000007812 */ /* 0x000fe200078efcff */
[----:B------:R-:W-:Y:S06]  /*0c60*/  BRA `(.L_x_13) ;  /* 0x0000000000047947 */ /* 0x000fec0003800000 */
.L_x_11:
[----:B------:R-:W-:-:S07]  /*0c70*/  IMAD R0, R6, 0x800000, R0 ;  /* 0x0080000006007824 */ /* 0x000fce00078e0200 */
.L_x_13:
[----:B------:R-:W-:Y:S05]  /*0c80*/  BSYNC.RECONVERGENT B2 ;  /* 0x0000000000027941 */ /* 0x000fea0003800200 */
.L_x_10:
[----:B------:R-:W-:Y:S05]  /*0c90*/  BRA `(.L_x_14) ;  /* 0x0000000000207947 */ /* 0x000fea0003800000 */
.L_x_9:
[----:B------:R-:W-:-:S04]  /*0ca0*/  LOP3.LUT R0, R6, 0x80000000, R3, 0x48, !PT ;  /* 0x8000000006007812 */ /* 0x000fc800078e4803 */
[----:B------:R-:W-:Y:S01]  /*0cb0*/  LOP3.LUT R0, R0, 0x7f800000, RZ, 0xfc, !PT ;  /* 0x7f80000000007812 */ /* 0x000fe200078efcff */
[----:B------:R-:W-:Y:S06]  /*0cc0*/  BRA `(.L_x_14) ;  /* 0x0000000000147947 */ /* 0x000fec0003800000 */
.L_x_8:
[----:B------:R-:W-:Y:S01]  /*0cd0*/  LOP3.LUT R0, R6, 0x80000000, R3, 0x48, !PT ;  /* 0x8000000006007812 */ /* 0x000fe200078e4803 */
[----:B------:R-:W-:Y:S06]  /*0ce0*/  BRA `(.L_x_14) ;  /* 0x00000000000c7947 */ /* 0x000fec0003800000 */
.L_x_7:
[----:B------:R-:W0:Y:S01]  /*0cf0*/  MUFU.RSQ R0, -QNAN ;  /* 0xffc0000000007908 */ /* 0x000e220000001400 */
[----:B------:R-:W-:Y:S05]  /*0d00*/  BRA `(.L_x_14) ;  /* 0x0000000000047947 */ /* 0x000fea0003800000 */
.L_x_6:
[----:B------:R-:W-:-:S07]  /*0d10*/  FADD.FTZ R0, R3, R0 ;  /* 0x0000000003007221 */ /* 0x000fce0000010000 */
.L_x_14:
[----:B------:R-:W-:Y:S05]  /*0d20*/  BSYNC.RECONVERGENT B1 ;  /* 0x0000000000017941 */ /* 0x000fea0003800200 */
.L_x_4:
[----:B------:R-:W-:-:S04]  /*0d30*/  IMAD.MOV.U32 R5, RZ, RZ, 0x0 ;  /* 0x00000000ff057424 */ /* 0x000fc800078e00ff */
[----:B0-----:R-:W-:Y:S05]  /*0d40*/  RET.REL.NODEC R4 `(_Z37safe_softmax_f16_f32_per_token_kernelILi256EEvP6__halfS1_i) ;  /* 0xfffffff004ac7950 */ /* 0x001fea0003c3ffff */
.L_x_15:
[----:B------:R-:W-:-:S00]  /*0d50*/  BRA `(.L_x_15) ;  /* 0xfffffffc00fc7947 */ /* 0x000fc0000383ffff */
[----:B------:R-:W-:-:S00]  /*0d60*/  NOP ;  /* 0x0000000000007918 */ /* 0x000fc00000000000 */
        /* <DEDUP_REMOVED lines=9> */
.L_x_86:


//--------------------- .text._Z40online_safe_softmax_f32_per_token_kernelILi256EEvPKfPfi --------------------------
	.section	.text._Z40online_safe_softmax_f32_per_token_kernelILi256EEvPKfPfi,"ax",@progbits
	.align	128
        .global         _Z40online_safe_softmax_f32_per_token_kernelILi256EEvPKfPfi
        .type           _Z40online_safe_softmax_f32_per_token_kernelILi256EEvPKfPfi,@function
        .size           _Z40online_safe_softmax_f32_per_token_kernelILi256EEvPKfPfi,(.L_x_91 - _Z40online_safe_softmax_f32_per_token_kernelILi256EEvPKfPfi)
        .other          _Z40online_safe_softmax_f32_per_token_kernelILi256EEvPKfPfi,@"STO_CUDA_ENTRY STV_DEFAULT"
_Z40online_safe_softmax_f32_per_token_kernelILi256EEvPKfPfi:
.text._Z40online_safe_softmax_f32_per_token_kernelILi256EEvPKfPfi:
[----:B------:R-:W-:Y:S01]  /*0000*/  LDC R1, c[0x0][0x37c] ;  /* 0x0000df00ff017b82 */ /* 0x000fe20000000800 */
[----:B------:R-:W0:Y:S01]  /*0010*/  S2R R4, SR_TID.X ;  /* 0x0000000000047919 */ /* 0x000e220000002100 */
[----:B------:R-:W1:Y:S06]  /*0020*/  LDCU UR4, c[0x0][0x390] ;  /* 0x00007200ff0477ac */ /* 0x000e6c0008000800 */
[----:B------:R-:W2:Y:S01]  /*0030*/  LDC.64 R2, c[0x0][0x380] ;  /* 0x0000e000ff027b82 */ /* 0x000ea20000000a00 */
[----:B------:R-:W0:Y:S01]  /*0040*/  S2R R5, SR_CTAID.X ;  /* 0x0000000000057919 */ /* 0x000e220000002500 */
[----:B------:R-:W3:Y:S01]  /*0050*/  LDCU.64 UR6, c[0x0][0x358] ;  /* 0x00006b00ff0677ac */ /* 0x000ee20008000a00 */
[----:B0-----:R-:W-:-:S02]  /*0060*/  IMAD R0, R5, 0x100, R4 ;  /* 0x0000010005007824 */ /* 0x001fc400078e0204 */
[----:B------:R-:W-:Y:S02]  /*0070*/  IMAD.MOV.U32 R5, RZ, RZ, -0x800001 ;  /* 0xff7fffffff057424 */ /* 0x000fe400078e00ff */
[C---:B--2---:R-:W-:Y:S01]  /*0080*/  IMAD.WIDE R2, R0.reuse, 0x4, R2 ;  /* 0x0000000400027825 */ /* 0x044fe200078e0202 */
[----:B-1----:R-:W-:-:S13]  /*0090*/  ISETP.GE.AND P0, PT, R0, UR4, PT ;  /* 0x0000000400007c0c */ /* 0x002fda000bf06270 */
[----:B---3--:R-:W2:Y:S04]  /*00a0*/  @!P0 LDG.E R5, desc[UR6][R2.64] ;  /* 0x0000000602058981 */ /* 0x008ea8000c1e1900 */
[----:B--2---:R-:W0:Y:S02]  /*00b0*/  SHFL.BFLY PT, R6, R5, 0x10, 0x1f ;  /* 0x0e001f0005067f89 */ /* 0x004e2400000e0000 */
[----:B0-----:R-:W-:-:S04]  /*00c0*/  FSETP.GT.AND P2, PT, R5, R6, PT ;  /* 0x000000060500720b */ /* 0x001fc80003f44000 */
[----:B------:R-:W-:Y:S02]  /*00d0*/  FSEL R8, R5, R6, P2 ;  /* 0x0000000605087208 */ /* 0x000fe40001000000 */
[----:B------:R-:W-:Y:S01]  /*00e0*/  FSEL R7, R6, R5, P2 ;  /* 0x0000000506077208 */ /* 0x000fe20001000000 */
[----:B------:R-:W-:Y:S02]  /*00f0*/  IMAD.MOV.U32 R6, RZ, RZ, RZ ;  /* 0x000000ffff067224 */ /* 0x000fe400078e00ff */
[----:B------:R-:W0:Y:S01]  /*0100*/  SHFL.BFLY PT, R11, R8, 0x8, 0x1f ;  /* 0x0d001f00080b7f89 */ /* 0x000e2200000e0000 */
[----:B------:R-:W-:Y:S02]  /*0110*/  @!P0 IMAD.MOV.U32 R6, RZ, RZ, 0x3f800000 ;  /* 0x3f800000ff068424 */ /* 0x000fe400078e00ff */
[----:B------:R-:W-:-:S04]  /*0120*/  FADD R7, -R8, R7 ;  /* 0x0000000708077221 */ /* 0x000fc80000000100 */
[----:B------:R-:W-:Y:S02]  /*0130*/  FMUL R9, R7, 1.4426950216293334961 ;  /* 0x3fb8aa3b07097820 */ /* 0x000fe40000400000 */
[----:B------:R-:W1:Y:S03]  /*0140*/  SHFL.BFLY PT, R7, R6, 0x10, 0x1f ;  /* 0x0e001f0006077f89 */ /* 0x000e6600000e0000 */
[----:B------:R-:W-:-:S13]  /*0150*/  FSETP.GEU.AND P3, PT, R9, -126, PT ;  /* 0xc2fc00000900780b */ /* 0x000fda0003f6e000 */
[----:B------:R-:W-:Y:S01]  /*0160*/  @!P3 FMUL R9, R9, 0.5 ;  /* 0x3f0000000909b820 */ /* 0x000fe20000400000 */
[----:B0-----:R-:W-:-:S03]  /*0170*/  FSETP.GT.AND P1, PT, R8, R11, PT ;  /* 0x0000000b0800720b */ /* 0x001fc60003f24000 */
[----:B------:R-:W0:Y:S01]  /*0180*/  MUFU.EX2 R10, R9 ;  /* 0x00000009000a7308 */ /* 0x000e220000000800 */
[----:B------:R-:W-:Y:S02]  /*0190*/  FSEL R12, R8, R11, P1 ;  /* 0x0000000b080c7208 */ /* 0x000fe40000800000 */
[----:B------:R-:W-:Y:S02]  /*01a0*/  FSEL R11, R11, R8, P1 ;  /* 0x000000080b0b7208 */ /* 0x000fe40000800000 */
[----:B-1----:R-:W-:Y:S01]  /*01b0*/  FSEL R5, R6, R7, P2 ;  /* 0x0000000706057208 */ /* 0x002fe20001000000 */
[----:B------:R-:W1:Y:S01]  /*01c0*/  SHFL.BFLY PT, R13, R12, 0x4, 0x1f ;  /* 0x0c801f000c0d7f89 */ /* 0x000e6200000e0000 */
[----:B------:R-:W-:Y:S01]  /*01d0*/  FSEL R8, R7, R6, P2 ;  /* 0x0000000607087208 */ /* 0x000fe20001000000 */
[----:B------:R-:W-:-:S04]  /*01e0*/  FADD R11, -R12, R11 ;  /* 0x0000000b0c0b7221 */ /* 0x000fc80000000100 */
[----:B------:R-:W-:Y:S01]  /*01f0*/  FMUL R11, R11, 1.4426950216293334961 ;  /* 0x3fb8aa3b0b0b7820 */ /* 0x000fe20000400000 */
[----:B0-----:R-:W-:-:S04]  /*0200*/  @!P3 FMUL R10, R10, R10 ;  /* 0x0000000a0a0ab220 */ /* 0x001fc80000400000 */
[----:B------:R-:W-:Y:S01]  /*0210*/  FSETP.GEU.AND P3, PT, R11, -126, PT ;  /* 0xc2fc00000b00780b */ /* 0x000fe20003f6e000 */
[----:B------:R-:W-:-:S05]  /*0220*/  FFMA R5, R8, R10, R5 ;  /* 0x0000000a08057223 */ /* 0x000fca0000000005 */
[----:B------:R-:W0:Y:S01]  /*0230*/  SHFL.BFLY PT, R6, R5, 0x8, 0x1f ;  /* 0x0d001f0005067f89 */ /* 0x000e2200000e0000 */
[----:B-1----:R-:W-:-:S06]  /*0240*/  FSETP.GT.AND P2, PT, R12, R13, PT ;  /* 0x0000000d0c00720b */ /* 0x002fcc0003f44000 */
[----:B------:R-:W-:Y:S01]  /*0250*/  @!P3 FMUL R11, R11, 0.5 ;  /* 0x3f0000000b0bb820 */ /* 0x000fe20000400000 */
[----:B------:R-:W-:-:S03]  /*0260*/  FSEL R9, R12, R13, P2 ;  /* 0x0000000d0c097208 */ /* 0x000fc60001000000 */
[----:B------:R-:W1:Y:S01]  /*0270*/  MUFU.EX2 R8, R11 ;  /* 0x0000000b00087308 */ /* 0x000e620000000800 */
[----:B------:R-:W-:Y:S01]  /*0280*/  FSEL R12, R13, R12, P2 ;  /* 0x0000000c0d0c7208 */ /* 0x000fe20001000000 */
[----:B------:R-:W2:Y:S04]  /*0290*/  SHFL.BFLY PT, R14, R9, 0x2, 0x1f ;  /* 0x0c401f00090e7f89 */ /* 0x000ea800000e0000 */
[----:B------:R-:W-:-:S04]  /*02a0*/  FADD R12, -R9, R12 ;  /* 0x0000000c090c7221 */ /* 0x000fc80000000100 */
[----:B------:R-:W-:Y:S01]  /*02b0*/  FMUL R12, R12, 1.4426950216293334961 ;  /* 0x3fb8aa3b0c0c7820 */ /* 0x000fe20000400000 */
[----:B0-----:R-:W-:Y:S02]  /*02c0*/  FSEL R7, R5, R6, P1 ;  /* 0x0000000605077208 */ /* 0x001fe40000800000 */
[----:B------:R-:W-:Y:S01]  /*02d0*/  FSEL R6, R6, R5, P1 ;  /* 0x0000000506067208 */ /* 0x000fe20000800000 */
[----:B-1----:R-:W-:Y:S01]  /*02e0*/  @!P3 FMUL R8, R8, R8 ;  /* 0x000000080808b220 */ /* 0x002fe20000400000 */
[----:B------:R-:W-:-:S03]  /*02f0*/  FSETP.GEU.AND P3, PT, R12, -126, PT ;  /* 0xc2fc00000c00780b */ /* 0x000fc60003f6e000 */
[----:B------:R-:W-:-:S05]  /*0300*/  FFMA R6, R6, R8, R7 ;  /* 0x0000000806067223 */ /* 0x000fca0000000007 */
[----:B------:R-:W0:Y:S01]  /*0310*/  SHFL.BFLY PT, R5, R6, 0x4, 0x1f ;  /* 0x0c801f0006057f89 */ /* 0x000e2200000e0000 */
[----:B--2---:R-:W-:-:S04]  /*0320*/  FSETP.GT.AND P1, PT, R9, R14, PT ;  /* 0x0000000e0900720b */ /* 0x004fc80003f24000 */
[----:B------:R-:W-:Y:S01]  /*0330*/  @!P3 FMUL R12, R12, 0.5 ;  /* 0x3f0000000c0cb820 */ /* 0x000fe20000400000 */
[----:B------:R-:W-:Y:S02]  /*0340*/  FSEL R11, R9, R14, P1 ;  /* 0x0000000e090b7208 */ /* 0x000fe40000800000 */
[----:B------:R-:W-:Y:S01]  /*0350*/  FSEL R14, R14, R9, P1 ;  /* 0x000000090e0e7208 */ /* 0x000fe20000800000 */
[----:B------:R-:W1:Y:S02]  /*0360*/  MUFU.EX2 R10, R12 ;  /* 0x0000000c000a7308 */ /* 0x000e640000000800 */
[----:B------:R-:W2:Y:S02]  /*0370*/  SHFL.BFLY PT, R16, R11, 0x1, 0x1f ;  /* 0x0c201f000b107f89 */ /* 0x000ea400000e0000 */
[----:B------:R-:W-:-:S04]  /*0380*/  FADD R14, -R11, R14 ;  /* 0x0000000e0b0e7221 */ /* 0x000fc80000000100 */
[----:B------:R-:W-:-:S05]  /*0390*/  FMUL R14, R14, 1.4426950216293334961 ;  /* 0x3fb8aa3b0e0e7820 */ /* 0x000fca0000400000 */
[----:B------:R-:W-:Y:S02]  /*03a0*/  FSETP.GEU.AND P4, PT, R14, -126, PT ;  /* 0xc2fc00000e00780b */ /* 0x000fe40003f8e000 */
[----:B0-----:R-:W-:Y:S02]  /*03b0*/  FSEL R7, R6, R5, P2 ;  /* 0x0000000506077208 */ /* 0x001fe40001000000 */
[----:B------:R-:W-:Y:S01]  /*03c0*/  FSEL R8, R5, R6, P2 ;  /* 0x0000000605087208 */ /* 0x000fe20001000000 */
[----:B-1----:R-:W-:Y:S01]  /*03d0*/  @!P3 FMUL R10, R10, R10 ;  /* 0x0000000a0a0ab220 */ /* 0x002fe20000400000 */
[----:B------:R-:W-:-:S03]  /*03e0*/  LOP3.LUT P2, RZ, R4, 0x1f, RZ, 0xc0, !PT ;  /* 0x0000001f04ff7812 */ /* 0x000fc6000784c0ff */
[----:B------:R-:W-:-:S04]  /*03f0*/  FFMA R7, R8, R10, R7 ;  /* 0x0000000a08077223 */ /* 0x000fc80000000007 */
[----:B------:R-:W-:Y:S01]  /*0400*/  @!P4 FMUL R14, R14, 0.5 ;  /* 0x3f0000000e0ec820 */ /* 0x000fe20000400000 */
[----:B------:R-:W0:Y:S01]  /*0410*/  SHFL.BFLY PT, R8, R7, 0x2, 0x1f ;  /* 0x0c401f0007087f89 */ /* 0x000e2200000e0000 */
[CC--:B--2---:R-:W-:Y:S02]  /*0420*/  FSETP.GT.AND P3, PT, R11.reuse, R16.reuse, PT ;  /* 0x000000100b00720b */ /* 0x0c4fe40003f64000 */
[----:B------:R-:W1:Y:S02]  /*0430*/  MUFU.EX2 R9, R14 ;  /* 0x0000000e00097308 */ /* 0x000e640000000800 */
[----:B------:R-:W-:Y:S01]  /*0440*/  FSEL R5, R16, R11, P3 ;  /* 0x0000000b10057208 */ /* 0x000fe20001800000 */
[----:B------:R-:W2:Y:S01]  /*0450*/  @!P2 S2R R12, SR_CgaCtaId ;  /* 0x00000000000ca919 */ /* 0x000ea20000008800 */
[----:B------:R-:W-:Y:S02]  /*0460*/  FSEL R6, R11, R16, P3 ;  /* 0x000000100b067208 */ /* 0x000fe40001800000 */
[----:B------:R-:W-:-:S03]  /*0470*/  @!P2 SHF.R.U32.HI R11, RZ, 0x2, R4 ;  /* 0x00000002ff0ba819 */ /* 0x000fc60000011604 */
[----:B------:R-:W-:Y:S01]  /*0480*/  FADD R5, -R6, R5 ;  /* 0x0000000506057221 */ /* 0x000fe20000000100 */
[----:B------:R-:W-:-:S03]  /*0490*/  @!P2 LOP3.LUT R11, R11, 0xf8, RZ, 0xc0, !PT ;  /* 0x000000f80b0ba812 */ /* 0x000fc600078ec0ff */
[----:B------:R-:W-:Y:S01]  /*04a0*/  FMUL R10, R5, 1.4426950216293334961 ;  /* 0x3fb8aa3b050a7820 */ /* 0x000fe20000400000 */
[----:B-1----:R-:W-:Y:S01]  /*04b0*/  @!P4 FMUL R9, R9, R9 ;  /* 0x000000090909c220 */ /* 0x002fe20000400000 */
[----:B0-----:R-:W-:Y:S02]  /*04c0*/  FSEL R5, R7, R8, P1 ;  /* 0x0000000807057208 */ /* 0x001fe40000800000 */
[----:B------:R-:W-:Y:S02]  /*04d0*/  FSEL R8, R8, R7, P1 ;  /* 0x0000000708087208 */ /* 0x000fe40000800000 */
[----:B------:R-:W-:Y:S02]  /*04e0*/  FSETP.GEU.AND P1, PT, R10, -126, PT ;  /* 0xc2fc00000a00780b */ /* 0x000fe40003f2e000 */
[----:B------:R-:W-:Y:S01]  /*04f0*/  @!P2 MOV R7, 0x400 ;  /* 0x000004000007a802 */ /* 0x000fe20000000f00 */
[----:B------:R-:W-:-:S05]  /*0500*/  FFMA R5, R8, R9, R5 ;  /* 0x0000000908057223 */ /* 0x000fca0000000005 */
[----:B------:R-:W0:Y:S01]  /*0510*/  SHFL.BFLY PT, R8, R5, 0x1, 0x1f ;  /* 0x0c201f0005087f89 */ /* 0x000e2200000e0000 */
[----:B--2---:R-:W-:-:S04]  /*0520*/  @!P2 LEA R12, R12, R7, 0x18 ;  /* 0x000000070c0ca211 */ /* 0x004fc800078ec0ff */
[----:B------:R-:W-:Y:S01]  /*0530*/  @!P1 FMUL R10, R10, 0.5 ;  /* 0x3f0000000a0a9820 */ /* 0x000fe20000400000 */
[----:B------:R-:W-:-:S03]  /*0540*/  @!P2 IADD3 R11, PT, PT, R11, R12, RZ ;  /* 0x0000000c0b0ba210 */ /* 0x000fc60007ffe0ff */
[----:B------:R-:W1:Y:S01]  /*0550*/  MUFU.EX2 R9, R10 ;  /* 0x0000000a00097308 */ /* 0x000e620000000800 */
[----:B0-----:R-:W-:Y:S01]  /*0560*/  FSEL R7, R5, R8, P3 ;  /* 0x0000000805077208 */ /* 0x001fe20001800000 */
[----:B-1----:R-:W-:Y:S01]  /*0570*/  @!P1 FMUL R9, R9, R9 ;  /* 0x0000000909099220 */ /* 0x002fe20000400000 */
[----:B------:R-:W-:Y:S02]  /*0580*/  ISETP.GT.U32.AND P1, PT, R4, 0x1f, PT ;  /* 0x0000001f0400780c */ /* 0x000fe40003f24070 */
[----:B------:R-:W-:-:S05]  /*0590*/  FSEL R8, R8, R5, P3 ;  /* 0x0000000508087208 */ /* 0x000fca0001800000 */
[----:B------:R-:W-:-:S05]  /*05a0*/  FFMA R7, R8, R9, R7 ;  /* 0x0000000908077223 */ /* 0x000fca0000000007 */
[----:B------:R0:W-:Y:S01]  /*05b0*/  @!P2 STS.64 [R11], R6 ;  /* 0x000000060b00a388 */ /* 0x0001e20000000a00 */
[----:B------:R-:W-:Y:S06]  /*05c0*/  BAR.SYNC.DEFER_BLOCKING 0x0 ;  /* 0x0000000000007b1d */ /* 0x000fec0000010000 */
[----:B------:R-:W-:Y:S05]  /*05d0*/  @P1 BRA `(.L_x_16) ;  /* 0x0000000000cc1947 */ /* 0x000fea0003800000 */
[----:B0-----:R-:W0:Y:S01]  /*05e0*/  S2R R6, SR_CgaCtaId ;  /* 0x0000000000067919 */ /* 0x001e220000008800 */
[----:B------:R-:W-:Y:S01]  /*05f0*/  MOV R5, 0x400 ;  /* 0x0000040000057802 */ /* 0x000fe20000000f00 */
[----:B------:R-:W-:-:S03]  /*0600*/  UMOV UR4, 0xffffffff ;  /* 0xffffffff00047882 */ /* 0x000fc60000000000 */
[----:B0-----:R-:W-:-:S05]  /*0610*/  LEA R5, R6, R5, 0x18 ;  /* 0x0000000506057211 */ /* 0x001fca00078ec0ff */
[----:B------:R-:W-:-:S06]  /*0620*/  IMAD R6, R4, 0x8, R5 ;  /* 0x0000000804067824 */ /* 0x000fcc00078e0205 */
[----:B------:R-:W0:Y:S01]  /*0630*/  LDS.64 R6, [R6] ;  /* 0x0000000006067984 */ /* 0x000e220000000a00 */
[----:B------:R-:W-:Y:S05]  /*0640*/  BRA.DIV UR4, `(.L_x_17) ;  /* 0x0000000604147947 */ /* 0x000fea000b800000 */
[----:B0-----:R-:W0:Y:S04]  /*0650*/  SHFL.BFLY PT, R9, R6, 0x4, 0x1f ;  /* 0x0c801f0006097f89 */ /* 0x001e2800000e0000 */
[----:B------:R-:W1:Y:S01]  /*0660*/  SHFL.BFLY PT, R8, R7, 0x4, 0x1f ;  /* 0x0c801f0007087f89 */ /* 0x000e6200000e0000 */
[----:B0-----:R-:W-:-:S04]  /*0670*/  FSETP.GT.AND P1, PT, R6, R9, PT ;  /* 0x000000090600720b */ /* 0x001fc80003f24000 */
[----:B------:R-:W-:Y:S02]  /*0680*/  FSEL R10, R6, R9, P1 ;  /* 0x00000009060a7208 */ /* 0x000fe40000800000 */
[----:B------:R-:W-:-:S03]  /*0690*/  FSEL R9, R9, R6, P1 ;  /* 0x0000000609097208 */ /* 0x000fc60000800000 */
[----:B------:R-:W0:Y:S02]  /*06a0*/  SHFL.BFLY PT, R13, R10, 0x2, 0x1f ;  /* 0x0c401f000a0d7f89 */ /* 0x000e2400000e0000 */
[----:B------:R-:W-:-:S04]  /*06b0*/  FADD R9, -R10, R9 ;  /* 0x000000090a097221 */ /* 0x000fc80000000100 */
[----:B------:R-:W-:Y:S01]  /*06c0*/  FMUL R11, R9, 1.4426950216293334961 ;  /* 0x3fb8aa3b090b7820 */ /* 0x000fe20000400000 */
[----:B-1----:R-:W-:Y:S02]  /*06d0*/  FSEL R9, R7, R8, P1 ;  /* 0x0000000807097208 */ /* 0x002fe40000800000 */
[----:B------:R-:W-:Y:S02]  /*06e0*/  FSEL R8, R8, R7, P1 ;  /* 0x0000000708087208 */ /* 0x000fe40000800000 */
[----:B------:R-:W-:-:S13]  /*06f0*/  FSETP.GEU.AND P3, PT, R11, -126, PT ;  /* 0xc2fc00000b00780b */ /* 0x000fda0003f6e000 */
[----:B------:R-:W-:Y:S01]  /*0700*/  @!P3 FMUL R11, R11, 0.5 ;  /* 0x3f0000000b0bb820 */ /* 0x000fe20000400000 */
[----:B0-----:R-:W-:-:S03]  /*0710*/  FSETP.GT.AND P2, PT, R10, R13, PT ;  /* 0x0000000d0a00720b */ /* 0x001fc60003f44000 */
[----:B------:R-:W0:Y:S01]  /*0720*/  MUFU.EX2 R12, R11 ;  /* 0x0000000b000c7308 */ /* 0x000e220000000800 */
[----:B------:R-:W-:Y:S02]  /*0730*/  FSEL R6, R10, R13, P2 ;  /* 0x0000000d0a067208 */ /* 0x000fe40001000000 */
[----:B------:R-:W-:-:S05]  /*0740*/  FSEL R13, R13, R10, P2 ;  /* 0x0000000a0d0d7208 */ /* 0x000fca0001000000 */
[----:B------:R-:W-:-:S04]  /*0750*/  FADD R13, -R6, R13 ;  /* 0x0000000d060d7221 */ /* 0x000fc80000000100 */
[----:B------:R-:W-:Y:S01]  /*0760*/  FMUL R13, R13, 1.4426950216293334961 ;  /* 0x3fb8aa3b0d0d7820 */ /* 0x000fe20000400000 */
[----:B0-----:R-:W-:-:S04]  /*0770*/  @!P3 FMUL R12, R12, R12 ;  /* 0x0000000c0c0cb220 */ /* 0x001fc80000400000 */
[----:B------:R-:W-:Y:S01]  /*0780*/  FSETP.GEU.AND P1, PT, R13, -126, PT ;  /* 0xc2fc00000d00780b */ /* 0x000fe20003f2e000 */
[----:B------:R-:W-:-:S05]  /*0790*/  FFMA R8, R8, R12, R9 ;  /* 0x0000000c08087223 */ /* 0x000fca0000000009 */
[----:B------:R-:W0:Y:S07]  /*07a0*/  SHFL.BFLY PT, R7, R8, 0x2, 0x1f ;  /* 0x0c401f0008077f89 */ /* 0x000e2e00000e0000 */
[----:B------:R-:W-:-:S04]  /*07b0*/  @!P1 FMUL R13, R13, 0.5 ;  /* 0x3f0000000d0d9820 */ /* 0x000fc80000400000 */
[----:B------:R-:W1:Y:S01]  /*07c0*/  MUFU.EX2 R11, R13 ;  /* 0x0000000d000b7308 */ /* 0x000e620000000800 */
[----:B0-----:R-:W-:Y:S02]  /*07d0*/  FSEL R9, R8, R7, P2 ;  /* 0x0000000708097208 */ /* 0x001fe40001000000 */
[----:B------:R-:W-:Y:S01]  /*07e0*/  FSEL R10, R7, R8, P2 ;  /* 0x00000008070a7208 */ /* 0x000fe20001000000 */
[----:B-1----:R-:W-:Y:S01]  /*07f0*/  @!P1 FMUL R11, R11, R11 ;  /* 0x0000000b0b0b9220 */ /* 0x002fe20000400000 */
[----:B------:R0:W1:Y:S03]  /*0800*/  SHFL.BFLY PT, R7, R6, 0x1, 0x1f ;  /* 0x0c201f0006077f89 */ /* 0x00006600000e0000 */
[----:B------:R-:W-:-:S05]  /*0810*/  FFMA R9, R10, R11, R9 ;  /* 0x0000000b0a097223 */ /* 0x000fca0000000009 */
[----:B------:R0:W2:Y:S02]  /*0820*/  SHFL.BFLY PT, R10, R9, 0x1, 0x1f ;  /* 0x0c201f00090a7f89 */ /* 0x0000a400000e0000 */
.L_x_24:
[-C--:B-1----:R-:W-:Y:S02]  /*0830*/  FSETP.GT.AND P1, PT, R6, R7.reuse, PT ;  /* 0x000000070600720b */ /* 0x082fe40003f24000 */
[----:B------:R-:W-:Y:S02]  /*0840*/  ISETP.NE.AND P3, PT, R4, RZ, PT ;  /* 0x000000ff0400720c */ /* 0x000fe40003f65270 */
[----:B------:R-:W-:Y:S02]  /*0850*/  FSEL R11, R7, R6, P1 ;  /* 0x00000006070b7208 */ /* 0x000fe40000800000 */
[----:B0-----:R-:W-:Y:S02]  /*0860*/  FSEL R6, R6, R7, P1 ;  /* 0x0000000706067208 */ /* 0x001fe40000800000 */
[----:B--2---:R-:W-:Y:S02]  /*0870*/  FSEL R7, R9, R10, P1 ;  /* 0x0000000a09077208 */ /* 0x004fe40000800000 */
[----:B------:R-:W-:Y:S01]  /*0880*/  FSEL R10, R10, R9, P1 ;  /* 0x000000090a0a7208 */ /* 0x000fe20000800000 */
[----:B------:R-:W-:-:S04]  /*0890*/  FADD R11, -R6, R11 ;  /* 0x0000000b060b7221 */ /* 0x000fc80000000100 */
[----:B------:R-:W-:-:S05]  /*08a0*/  FMUL R11, R11, 1.4426950216293334961 ;  /* 0x3fb8aa3b0b0b7820 */ /* 0x000fca0000400000 */
[----:B------:R-:W-:-:S13]  /*08b0*/  FSETP.GEU.AND P2, PT, R11, -126, PT ;  /* 0xc2fc00000b00780b */ /* 0x000fda0003f4e000 */
[----:B------:R-:W-:-:S04]  /*08c0*/  @!P2 FMUL R11, R11, 0.5 ;  /* 0x3f0000000b0ba820 */ /* 0x000fc80000400000 */
[----:B------:R-:W0:Y:S02]  /*08d0*/  MUFU.EX2 R8, R11 ;  /* 0x0000000b00087308 */ /* 0x000e240000000800 */
[----:B0-----:R-:W-:-:S04]  /*08e0*/  @!P2 FMUL R8, R8, R8 ;  /* 0x000000080808a220 */ /* 0x001fc80000400000 */
[----:B------:R-:W-:-:S05]  /*08f0*/  FFMA R7, R10, R8, R7 ;  /* 0x000000080a077223 */ /* 0x000fca0000000007 */
[----:B------:R1:W-:Y:S02]  /*0900*/  @!P3 STS.64 [R5], R6 ;  /* 0x000000060500b388 */ /* 0x0003e40000000a00 */
.L_x_16:
[----:B------:R-:W-:Y:S05]  /*0910*/  WARPSYNC.ALL ;  /* 0x0000000000007948 */ /* 0x000fea0003800000 */
[----:B------:R-:W-:Y:S06]  /*0920*/  BAR.SYNC.DEFER_BLOCKING 0x0 ;  /* 0x0000000000007b1d */ /* 0x000fec0000010000 */
[----:B------:R-:W-:Y:S05]  /*0930*/  @P0 EXIT ;  /* 0x000000000000094d */ /* 0x000fea0003800000 */
[----:B------:R-:W2:Y:S01]  /*0940*/  LDG.E R3, desc[UR6][R2.64] ;  /* 0x0000000602037981 */ /* 0x000ea2000c1e1900 */
[----:B------:R-:W3:Y:S01]  /*0950*/  S2UR UR5, SR_CgaCtaId ;  /* 0x00000000000579c3 */ /* 0x000ee20000008800 */
[----:B------:R-:W-:Y:S02]  /*0960*/  UMOV UR4, 0x400 ;  /* 0x0000040000047882 */ /* 0x000fe40000000000 */
[----:B---3--:R-:W-:-:S09]  /*0970*/  ULEA UR4, UR5, UR4, 0x18 ;  /* 0x0000000405047291 */ /* 0x008fd2000f8ec0ff */
[----:B-1----:R-:W1:Y:S02]  /*0980*/  LDS.64 R4, [UR4] ;  /* 0x00000004ff047984 */ /* 0x002e640008000a00 */
[----:B-1----:R-:W-:-:S13]  /*0990*/  FSETP.GEU.AND P0, PT, |R5|, 1.175494350822287508e-38, PT ;  /* 0x008000000500780b */ /* 0x002fda0003f0e200 */
[----:B------:R-:W-:-:S06]  /*09a0*/  @!P0 FMUL R5, R5, 16777216 ;  /* 0x4b80000005058820 */ /* 0x000fcc0000400000 */
[----:B------:R-:W1:Y:S01]  /*09b0*/  MUFU.RCP R5, R5 ;  /* 0x0000000500057308 */ /* 0x000e620000001000 */
[----:B--2---:R-:W-:Y:S02]  /*09c0*/  FADD R4, -R4, R3 ;  /* 0x0000000304047221 */ /* 0x004fe40000000100 */
[----:B------:R-:W2:Y:S02]  /*09d0*/  LDC.64 R2, c[0x0][0x388] ;  /* 0x0000e200ff027b82 */ /* 0x000ea40000000a00 */
[----:B0-----:R-:W-:Y:S01]  /*09e0*/  FMUL R6, R4, 1.4426950216293334961 ;  /* 0x3fb8aa3b04067820 */ /* 0x001fe20000400000 */
[----:B------:R-:W-:-:S04]  /*09f0*/  IMAD.MOV.U32 R4, RZ, RZ, 0x3f800000 ;  /* 0x3f800000ff047424 */ /* 0x000fc800078e00ff */
[----:B------:R-:W-:Y:S02]  /*0a00*/  FSETP.GEU.AND P1, PT, R6, -126, PT ;  /* 0xc2fc00000600780b */ /* 0x000fe40003f2e000 */
[----:B------:R-:W-:-:S05]  /*0a10*/  FSEL R4, R4, 16777216, P0 ;  /* 0x4b80000004047808 */ /* 0x000fca0000000000 */
[----:B-1----:R-:W-:-:S06]  /*0a20*/  FMUL R4, R5, R4 ;  /* 0x0000000405047220 */ /* 0x002fcc0000400000 */
[----:B------:R-:W-:-:S04]  /*0a30*/  @!P1 FMUL R6, R6, 0.5 ;  /* 0x3f00000006069820 */ /* 0x000fc80000400000 */
[----:B------:R-:W0:Y:S01]  /*0a40*/  MUFU.EX2 R7, R6 ;  /* 0x0000000600077308 */ /* 0x000e220000000800 */
[----:B--2---:R-:W-:-:S04]  /*0a50*/  IMAD.WIDE R2, R0, 0x4, R2 ;  /* 0x0000000400027825 */ /* 0x004fc800078e0202 */
[----:B0-----:R-:W-:-:S04]  /*0a60*/  @!P1 FMUL R7, R7, R7 ;  /* 0x0000000707079220 */ /* 0x001fc80000400000 */
[----:B------:R-:W-:-:S05]  /*0a70*/  FMUL R7, R4, R7 ;  /* 0x0000000704077220 */ /* 0x000fca0000400000 */
[----:B------:R-:W-:Y:S01]  /*0a80*/  STG.E desc[UR6][R2.64], R7 ;  /* 0x0000000702007986 */ /* 0x000fe2000c101906 */
[----:B------:R-:W-:Y:S05]  /*0a90*/  EXIT ;  /* 0x000000000000794d */ /* 0x000fea0003800000 */
.L_x_17:
[----:B------:R-:W-:Y:S02]  /*0aa0*/  HFMA2 R16, -RZ, RZ, 0, 2.384185791015625e-07 ;  /* 0x00000004ff107431 */ /* 0x000fe400000001ff */
[----:B0-----:R-:W-:Y:S02]  /*0ab0*/  IMAD.MOV.U32 R15, RZ, RZ, R6 ;  /* 0x000000ffff0f7224 */ /* 0x001fe400078e0006 */
[----:B------:R-:W-:Y:S02]  /*0ac0*/  IMAD.MOV.U32 R17, RZ, RZ, 0x1f ;  /* 0x0000001fff117424 */ /* 0x000fe400078e00ff */
[----:B------:R-:W-:-:S07]  /*0ad0*/  IMAD.MOV.U32 R14, RZ, RZ, -0x1 ;  /* 0xffffffffff0e7424 */ /* 0x000fce00078e00ff */
[----:B------:R-:W-:Y:S05]  /*0ae0*/  WARPSYNC.COLLECTIVE R14, `(.L_x_18) ;  /* 0x000000000e087348 */ /* 0x000fea0003c00000 */
[----:B------:R0:W1:Y:S02]  /*0af0*/  SHFL.BFLY P3, R11, R15, R16, R17 ;  /* 0x0c0000100f0b7389 */ /* 0x0000640000060011 */
[----:B01----:R-:W-:Y:S05]  /*0b00*/  ENDCOLLECTIVE ;  /* 0x000000000000791b */ /* 0x003fea0003800000 */
.L_x_18:
[----:B------:R-:W-:Y:S01]  /*0b10*/  MOV R15, R7 ;  /* 0x00000007000f7202 */ /* 0x000fe20000000f00 */
[----:B------:R-:W-:-:S07]  /*0b20*/  IMAD.MOV.U32 R9, RZ, RZ, R11 ;  /* 0x000000ffff097224 */ /* 0x000fce00078e000b */
[----:B------:R-:W-:Y:S05]  /*0b30*/  WARPSYNC.COLLECTIVE R14, `(.L_x_19) ;  /* 0x000000000e087348 */ /* 0x000fea0003c00000 */
[----:B------:R0:W1:Y:S02]  /*0b40*/  SHFL.BFLY P3, R11, R15, R16, R17 ;  /* 0x0c0000100f0b7389 */ /* 0x0000640000060011 */
[----:B01----:R-:W-:Y:S05]  /*0b50*/  ENDCOLLECTIVE ;  /* 0x000000000000791b */ /* 0x003fea0003800000 */
.L_x_19:
[----:B------:R-:W-:-:S04]  /*0b60*/  FSETP.GT.AND P2, PT, R6, R9, PT ;  /* 0x000000090600720b */ /* 0x000fc80003f44000 */
[----:B------:R-:W-:Y:S02]  /*0b70*/  FSEL R10, R6, R9, P2 ;  /* 0x00000009060a7208 */ /* 0x000fe40001000000 */
[----:B------:R-:W-:-:S03]  /*0b80*/  FSEL R9, R9, R6, P2 ;  /* 0x0000000609097208 */ /* 0x000fc60001000000 */
[----:B------:R-:W-:Y:S02]  /*0b90*/  IMAD.MOV.U32 R15, RZ, RZ, R10 ;  /* 0x000000ffff0f7224 */ /* 0x000fe400078e000a */
[----:B------:R-:W-:Y:S01]  /*0ba0*/  FADD R9, -R10, R9 ;  /* 0x000000090a097221 */ /* 0x000fe20000000100 */
[----:B------:R-:W-:Y:S02]  /*0bb0*/  IMAD.MOV.U32 R16, RZ, RZ, 0x2 ;  /* 0x00000002ff107424 */ /* 0x000fe400078e00ff */
[----:B------:R-:W-:-:S07]  /*0bc0*/  IMAD.MOV.U32 R8, RZ, RZ, R11 ;  /* 0x000000ffff087224 */ /* 0x000fce00078e000b */
[----:B------:R-:W-:Y:S05]  /*0bd0*/  WARPSYNC.COLLECTIVE R14, `(.L_x_20) ;  /* 0x000000000e087348 */ /* 0x000fea0003c00000 */
[----:B------:R0:W1:Y:S02]  /*0be0*/  SHFL.BFLY P3, R11, R15, R16, R17 ;  /* 0x0c0000100f0b7389 */ /* 0x0000640000060011 */
[----:B01----:R-:W-:Y:S05]  /*0bf0*/  ENDCOLLECTIVE ;  /* 0x000000000000791b */ /* 0x003fea0003800000 */
.L_x_20:
[----:B------:R-:W-:Y:S01]  /*0c00*/  MOV R13, R11 ;  /* 0x0000000b000d7202 */ /* 0x000fe20000000f00 */
[----:B------:R-:W-:Y:S01]  /*0c10*/  FMUL R11, R9, 1.4426950216293334961 ;  /* 0x3fb8aa3b090b7820 */ /* 0x000fe20000400000 */
[----:B------:R-:W-:Y:S02]  /*0c20*/  FSEL R9, R7, R8, P2 ;  /* 0x0000000807097208 */ /* 0x000fe40001000000 */
[----:B------:R-:W-:Y:S02]  /*0c30*/  FSETP.GT.AND P1, PT, R10, R13, PT ;  /* 0x0000000d0a00720b */ /* 0x000fe40003f24000 */
[----:B------:R-:W-:Y:S02]  /*0c40*/  FSETP.GEU.AND P3, PT, R11, -126, PT ;  /* 0xc2fc00000b00780b */ /* 0x000fe40003f6e000 */
[----:B------:R-:W-:Y:S02]  /*0c50*/  FSEL R8, R8, R7, P2 ;  /* 0x0000000708087208 */ /* 0x000fe40001000000 */
[----:B------:R-:W-:-:S02]  /*0c60*/  FSEL R6, R10, R13, P1 ;  /* 0x0000000d0a067208 */ /* 0x000fc40000800000 */
[----:B------:R-:W-:-:S05]  /*0c70*/  FSEL R13, R13, R10, P1 ;  /* 0x0000000a0d0d7208 */ /* 0x000fca0000800000 */
[----:B------:R-:W-:Y:S02]  /*0c80*/  FADD R13, -R6, R13 ;  /* 0x0000000d060d7221 */ /* 0x000fe40000000100 */
[----:B------:R-:W-:Y:S02]  /*0c90*/  @!P3 FMUL R11, R11, 0.5 ;  /* 0x3f0000000b0bb820 */ /* 0x000fe40000400000 */
[----:B------:R-:W-:Y:S02]  /*0ca0*/  FMUL R13, R13, 1.4426950216293334961 ;  /* 0x3fb8aa3b0d0d7820 */ /* 0x000fe40000400000 */
[----:B------:R-:W0:Y:S03]  /*0cb0*/  MUFU.EX2 R12, R11 ;  /* 0x0000000b000c7308 */ /* 0x000e260000000800 */
[----:B------:R-:W-:-:S13]  /*0cc0*/  FSETP.GEU.AND P2, PT, R13, -126, PT ;  /* 0xc2fc00000d00780b */ /* 0x000fda0003f4e000 */
[----:B------:R-:W-:Y:S01]  /*0cd0*/  @!P2 FMUL R13, R13, 0.5 ;  /* 0x3f0000000d0da820 */ /* 0x000fe20000400000 */
[----:B0-----:R-:W-:-:S03]  /*0ce0*/  @!P3 FMUL R12, R12, R12 ;  /* 0x0000000c0c0cb220 */ /* 0x001fc60000400000 */
[----:B------:R0:W1:Y:S01]  /*0cf0*/  MUFU.EX2 R10, R13 ;  /* 0x0000000d000a7308 */ /* 0x0000620000000800 */
[----:B------:R-:W-:-:S04]  /*0d00*/  FFMA R8, R8, R12, R9 ;  /* 0x0000000c08087223 */ /* 0x000fc80000000009 */
[----:B------:R-:W-:-:S07]  /*0d10*/  IMAD.MOV.U32 R15, RZ, RZ, R8 ;  /* 0x000000ffff0f7224 */ /* 0x000fce00078e0008 */
[----:B01----:R-:W-:Y:S05]  /*0d20*/  WARPSYNC.COLLECTIVE R14, `(.L_x_21) ;  /* 0x000000000e087348 */ /* 0x003fea0003c00000 */
[----:B------:R2:W3:Y:S02]  /*0d30*/  SHFL.BFLY P3, R11, R15, R16, R17 ;  /* 0x0c0000100f0b7389 */ /* 0x0004e40000060011 */
[----:B0123--:R-:W-:Y:S05]  /*0d40*/  ENDCOLLECTIVE ;  /* 0x000000000000791b */ /* 0x00ffea0003800000 */
.L_x_21:
[----:B------:R-:W-:Y:S01]  /*0d50*/  @!P2 FMUL R10, R10, R10 ;  /* 0x0000000a0a0aa220 */ /* 0x000fe20000400000 */
[----:B------:R-:W-:Y:S01]  /*0d60*/  MOV R15, R6 ;  /* 0x00000006000f7202 */ /* 0x000fe20000000f00 */
[----:B------:R-:W-:Y:S02]  /*0d70*/  IMAD.MOV.U32 R16, RZ, RZ, 0x1 ;  /* 0x00000001ff107424 */ /* 0x000fe400078e00ff */
[----:B------:R-:W-:-:S07]  /*0d80*/  IMAD.MOV.U32 R7, RZ, RZ, R11 ;  /* 0x000000ffff077224 */ /* 0x000fce00078e000b */
[----:B------:R-:W-:Y:S05]  /*0d90*/  WARPSYNC.COLLECTIVE R14, `(.L_x_22) ;  /* 0x000000000e087348 */ /* 0x000fea0003c00000 */
[----:B------:R0:W1:Y:S02]  /*0da0*/  SHFL.BFLY P3, R11, R15, R16, R17 ;  /* 0x0c0000100f0b7389 */ /* 0x0000640000060011 */
[----:B01----:R-:W-:Y:S05]  /*0db0*/  ENDCOLLECTIVE ;  /* 0x000000000000791b */ /* 0x003fea0003800000 */
.L_x_22:
[----:B------:R-:W-:Y:S02]  /*0dc0*/  FSEL R9, R8, R7, P1 ;  /* 0x0000000708097208 */ /* 0x000fe40000800000 */
[----:B------:R-:W-:-:S05]  /*0dd0*/  FSEL R8, R7, R8, P1 ;  /* 0x0000000807087208 */ /* 0x000fca0000800000 */
[----:B------:R-:W-:-:S05]  /*0de0*/  FFMA R9, R8, R10, R9 ;  /* 0x0000000a08097223 */ /* 0x000fca0000000009 */
[----:B------:R-:W-:Y:S01]  /*0df0*/  MOV R15, R9 ;  /* 0x00000009000f7202 */ /* 0x000fe20000000f00 */
[----:B------:R-:W-:-:S07]  /*0e00*/  IMAD.MOV.U32 R7, RZ, RZ, R11 ;  /* 0x000000ffff077224 */ /* 0x000fce00078e000b */
[----:B------:R-:W-:Y:S05]  /*0e10*/  WARPSYNC.COLLECTIVE R14, `(.L_x_23) ;  /* 0x000000000e087348 */ /* 0x000fea0003c00000 */
[----:B------:R0:W1:Y:S02]  /*0e20*/  SHFL.BFLY P3, R11, R15, R16, R17 ;  /* 0x0c0000100f0b7389 */ /* 0x0000640000060011 */
[----:B01----:R-:W-:Y:S05]  /*0e30*/  ENDCOLLECTIVE ;  /* 0x000000000000791b */ /* 0x003fea0003800000 */
.L_x_23:
[----:B------:R-:W-:Y:S01]  /*0e40*/  IMAD.MOV.U32 R10, RZ, RZ, R11 ;  /* 0x000000ffff0a7224 */ /* 0x000fe200078e000b */
[----:B------:R-:W-:Y:S06]  /*0e50*/  BRA `(.L_x_24) ;  /* 0xfffffff800747947 */ /* 0x000fec000383ffff */
.L_x_25:
        /* <DEDUP_REMOVED lines=10> */
.L_x_91:


//--------------------- .text._Z33safe_softmax_f32_per_token_kernelILi256EEvPfS0_i --------------------------
	.section	.text._Z33safe_softmax_f32_per_token_kernelILi256EEvPfS0_i,"ax",@progbits
	.align	128
        .global         _Z33safe_softmax_f32_per_token_kernelILi256EEvPfS0_i
        .type           _Z33safe_softmax_f32_per_token_kernelILi256EEvPfS0_i,@function
        .size           _Z33safe_softmax_f32_per_token_kernelILi256EEvPfS0_i,(.L_x_87 - _Z33safe_softmax_f32_per_token_kernelILi256EEvPfS0_i)
        .other          _Z33safe_softmax_f32_per_token_kernelILi256EEvPfS0_i,@"STO_CUDA_ENTRY STV_DEFAULT"
_Z33safe_softmax_f32_per_token_kernelILi256EEvPfS0_i:
.text._Z33safe_softmax_f32_per_token_kernelILi256EEvPfS0_i:
[----:B------:R-:W-:Y:S01]  /*0000*/  LDC R1, c[0x0][0x37c] ;  /* 0x0000df00ff017b82 */ /* 0x000fe20000000800 */
[----:B------:R-:W0:Y:S07]  /*0010*/  S2R R0, SR_TID.X ;  /* 0x0000000000007919 */ /* 0x000e2e0000002100 */
[----:B------:R-:W0:Y:S01]  /*0020*/  S2UR UR6, SR_CTAID.X ;  /* 0x00000000000679c3 */ /* 0x000e220000002500 */
[----:B------:R-:W1:Y:S01]  /*0030*/  LDCU UR7, c[0x0][0x390] ;  /* 0x00007200ff0777ac */ /* 0x000e620008000800 */
[----:B------:R-:W-:Y:S01]  /*0040*/  IMAD.MOV.U32 R6, RZ, RZ, -0x800001 ;  /* 0xff7fffffff067424 */ /* 0x000fe200078e00ff */
[----:B------:R-:W2:Y:S05]  /*0050*/  LDCU.64 UR4, c[0x0][0x358] ;  /* 0x00006b00ff0477ac */ /* 0x000eaa0008000a00 */
[----:B------:R-:W0:Y:S08]  /*0060*/  LDC R5, c[0x0][0x360] ;  /* 0x0000d800ff057b82 */ /* 0x000e300000000800 */
[----:B------:R-:W3:Y:S01]  /*0070*/  LDC.64 R2, c[0x0][0x380] ;  /* 0x0000e000ff027b82 */ /* 0x000ee20000000a00 */
[----:B0-----:R-:W-:-:S05]  /*0080*/  IMAD R4, R5, UR6, R0 ;  /* 0x0000000605047c24 */ /* 0x001fca000f8e0200 */
[C---:B-1----:R-:W-:Y:S01]  /*0090*/  ISETP.GE.AND P0, PT, R4.reuse, UR7, PT ;  /* 0x0000000704007c0c */ /* 0x042fe2000bf06270 */
[----:B---3--:R-:W-:-:S12]  /*00a0*/  IMAD.WIDE R2, R4, 0x4, R2 ;  /* 0x0000000404027825 */ /* 0x008fd800078e0202 */
[----:B--2---:R-:W2:Y:S04]  /*00b0*/  @!P0 LDG.E R6, desc[UR4][R2.64] ;  /* 0x0000000402068981 */ /* 0x004ea8000c1e1900 */
[----:B--2---:R-:W0:Y:S02]  /*00c0*/  SHFL.BFLY PT, R5, R6, 0x10, 0x1f ;  /* 0x0e001f0006057f89 */ /* 0x004e2400000e0000 */
[----:B0-----:R-:W-:-:S05]  /*00d0*/  FMNMX R7, R5, R6, !PT ;  /* 0x0000000605077209 */ /* 0x001fca0007800000 */
[----:B------:R-:W0:Y:S02]  /*00e0*/  SHFL.BFLY PT, R8, R7, 0x8, 0x1f ;  /* 0x0d001f0007087f89 */ /* 0x000e2400000e0000 */
[----:B0-----:R-:W-:-:S05]  /*00f0*/  FMNMX R8, R7, R8, !PT ;  /* 0x0000000807087209 */ /* 0x001fca0007800000 */
[----:B------:R-:W0:Y:S02]  /*0100*/  SHFL.BFLY PT, R5, R8, 0x4, 0x1f ;  /* 0x0c801f0008057f89 */ /* 0x000e2400000e0000 */
[----:B0-----:R-:W-:Y:S02]  /*0110*/  FMNMX R9, R8, R5, !PT ;  /* 0x0000000508097209 */ /* 0x001fe40007800000 */
[----:B------:R-:W-:-:S03]  /*0120*/  LOP3.LUT P1, R5, R0, 0x1f, RZ, 0xc0, !PT ;  /* 0x0000001f00057812 */ /* 0x000fc6000782c0ff */
[----:B------:R-:W0:Y:S10]  /*0130*/  SHFL.BFLY PT, R10, R9, 0x2, 0x1f ;  /* 0x0c401f00090a7f89 */ /* 0x000e3400000e0000 */
[----:B------:R-:W1:Y:S01]  /*0140*/  @!P1 S2R R13, SR_CgaCtaId ;  /* 0x00000000000d9919 */ /* 0x000e620000008800 */
[----:B------:R-:W-:-:S05]  /*0150*/  @!P1 MOV R6, 0x400 ;  /* 0x0000040000069802 */ /* 0x000fca0000000f00 */
[----:B------:R-:W-:Y:S01]  /*0160*/  @!P1 VIADD R6, R6, 0x20 ;  /* 0x0000002006069836 */ /* 0x000fe20000000000 */
[----:B0-----:R-:W-:-:S05]  /*0170*/  FMNMX R10, R9, R10, !PT ;  /* 0x0000000a090a7209 */ /* 0x001fca0007800000 */
[----:B------:R-:W0:Y:S01]  /*0180*/  SHFL.BFLY PT, R11, R10, 0x1, 0x1f ;  /* 0x0c201f000a0b7f89 */ /* 0x000e2200000e0000 */
[----:B-1----:R-:W-:-:S04]  /*0190*/  @!P1 LEA R7, R13, R6, 0x18 ;  /* 0x000000060d079211 */ /* 0x002fc800078ec0ff */
[----:B------:R-:W-:Y:S02]  /*01a0*/  @!P1 LEA.HI R7, R0, R7, RZ, 0x1d ;  /* 0x0000000700079211 */ /* 0x000fe400078fe8ff */
[----:B0-----:R-:W-:-:S05]  /*01b0*/  FMNMX R12, R10, R11, !PT ;  /* 0x0000000b0a0c7209 */ /* 0x001fca0007800000 */
[----:B------:R-:W-:Y:S01]  /*01c0*/  @!P1 STS [R7], R12 ;  /* 0x0000000c07009388 */ /* 0x000fe20000000800 */
[----:B------:R-:W-:Y:S06]  /*01d0*/  BAR.SYNC.DEFER_BLOCKING 0x0 ;  /* 0x0000000000007b1d */ /* 0x000fec0000010000 */
[----:B------:R0:W2:Y:S01]  /*01e0*/  @!P0 LDG.E R11, desc[UR4][R2.64] ;  /* 0x00000004020b8981 */ /* 0x0000a2000c1e1900 */
[C---:B------:R-:W-:Y:S01]  /*01f0*/  ISETP.GT.U32.AND P1, PT, R5.reuse, 0x7, PT ;  /* 0x000000070500780c */ /* 0x040fe20003f24070 */
[----:B------:R-:W-:Y:S01]  /*0200*/  @!P0 IMAD.MOV.U32 R10, RZ, RZ, 0x3bbb989d ;  /* 0x3bbb989dff0a8424 */ /* 0x000fe200078e00ff */
[----:B------:R-:W-:-:S11]  /*0210*/  ISETP.NE.AND P2, PT, R5, RZ, PT ;  /* 0x000000ff0500720c */ /* 0x000fd60003f45270 */
[----:B------:R-:W1:Y:S01]  /*0220*/  @!P1 S2R R9, SR_CgaCtaId ;  /* 0x0000000000099919 */ /* 0x000e620000008800 */
[----:B------:R-:W-:Y:S01]  /*0230*/  @!P1 MOV R6, 0x400 ;  /* 0x0000040000069802 */ /* 0x000fe20000000f00 */
[----:B------:R-:W3:Y:S04]  /*0240*/  @!P1 S2R R13, SR_CgaCtaId ;  /* 0x00000000000d9919 */ /* 0x000ee80000008800 */
[----:B------:R-:W-:-:S05]  /*0250*/  @!P1 VIADD R6, R6, 0x20 ;  /* 0x0000002006069836 */ /* 0x000fca0000000000 */
[----:B-1----:R-:W-:Y:S01]  /*0260*/  @!P1 LEA R8, R9, R6, 0x18 ;  /* 0x0000000609089211 */ /* 0x002fe200078ec0ff */
[----:B------:R-:W-:-:S04]  /*0270*/  IMAD.MOV.U32 R6, RZ, RZ, -0x800001 ;  /* 0xff7fffffff067424 */ /* 0x000fc800078e00ff */
[----:B------:R-:W-:-:S05]  /*0280*/  @!P1 IMAD R8, R5, 0x4, R8 ;  /* 0x0000000405089824 */ /* 0x000fca00078e0208 */
[----:B------:R-:W1:Y:S04]  /*0290*/  @!P1 LDS R6, [R8] ;  /* 0x0000000008069984 */ /* 0x000e680000000800 */
[----:B-1----:R-:W1:Y:S02]  /*02a0*/  SHFL.BFLY PT, R7, R6, 0x4, 0x1f ;  /* 0x0c801f0006077f89 */ /* 0x002e6400000e0000 */
[----:B-1----:R-:W-:-:S05]  /*02b0*/  FMNMX R7, R7, R6, !PT ;  /* 0x0000000607077209 */ /* 0x002fca0007800000 */
[----:B0-----:R-:W0:Y:S02]  /*02c0*/  SHFL.BFLY PT, R2, R7, 0x2, 0x1f ;  /* 0x0c401f0007027f89 */ /* 0x001e2400000e0000 */
[----:B0-----:R-:W-:-:S05]  /*02d0*/  FMNMX R2, R7, R2, !PT ;  /* 0x0000000207027209 */ /* 0x001fca0007800000 */
[----:B------:R-:W0:Y:S02]  /*02e0*/  SHFL.BFLY PT, R3, R2, 0x1, 0x1f ;  /* 0x0c201f0002037f89 */ /* 0x000e2400000e0000 */
[----:B0-----:R-:W-:-:S05]  /*02f0*/  FMNMX R9, R2, R3, !PT ;  /* 0x0000000302097209 */ /* 0x001fca0007800000 */
[----:B------:R-:W2:Y:S02]  /*0300*/  SHFL.IDX PT, R12, R9, RZ, 0x1f ;  /* 0x00001fff090c7589 */ /* 0x000ea400000e0000 */
[----:B--2---:R-:W-:Y:S01]  /*0310*/  @!P0 FADD R11, -R12, R11 ;  /* 0x0000000b0c0b8221 */ /* 0x004fe20000000100 */
[----:B------:R-:W-:-:S03]  /*0320*/  @!P0 IMAD.MOV.U32 R12, RZ, RZ, 0x437c0000 ;  /* 0x437c0000ff0c8424 */ /* 0x000fc600078e00ff */
[----:B------:R-:W-:Y:S02]  /*0330*/  @!P0 FFMA.SAT R3, R11, R10, 0.5 ;  /* 0x3f0000000b038423 */ /* 0x000fe4000000200a */
[----:B------:R-:W0:Y:S02]  /*0340*/  @!P2 S2R R10, SR_CgaCtaId ;  /* 0x00000000000aa919 */ /* 0x000e240000008800 */
[----:B------:R-:W-:Y:S01]  /*0350*/  @!P0 FFMA.RM R6, R3, R12, 12582913 ;  /* 0x4b40000103068423 */ /* 0x000fe2000000400c */
[----:B------:R-:W-:-:S03]  /*0360*/  IMAD.MOV.U32 R3, RZ, RZ, RZ ;  /* 0x000000ffff037224 */ /* 0x000fc600078e00ff */
[C---:B------:R-:W-:Y:S01]  /*0370*/  @!P0 FADD R8, R6.reuse, -12583039 ;  /* 0xcb40007f06088421 */ /* 0x040fe20000000000 */
[----:B------:R-:W-:-:S03]  /*0380*/  @!P0 IMAD.SHL.U32 R6, R6, 0x800000, RZ ;  /* 0x0080000006068824 */ /* 0x000fc600078e00ff */
[----:B------:R-:W-:-:S04]  /*0390*/  @!P0 FFMA R8, R11, 1.4426950216293334961, -R8 ;  /* 0x3fb8aa3b0b088823 */ /* 0x000fc80000000808 */
[----:B------:R-:W-:Y:S01]  /*03a0*/  @!P0 FFMA R8, R11, 1.925963033500011079e-08, R8 ;  /* 0x32a570600b088823 */ /* 0x000fe20000000008 */
[----:B------:R-:W-:-:S03]  /*03b0*/  @!P2 MOV R11, 0x400 ;  /* 0x00000400000ba802 */ /* 0x000fc60000000f00 */
[----:B------:R-:W1:Y:S01]  /*03c0*/  @!P0 MUFU.EX2 R7, R8 ;  /* 0x0000000800078308 */ /* 0x000e620000000800 */
[----:B0-----:R-:W-:Y:S01]  /*03d0*/  @!P2 LEA R11, R10, R11, 0x18 ;  /* 0x0000000b0a0ba211 */ /* 0x001fe200078ec0ff */
[----:B-1----:R-:W-:-:S03]  /*03e0*/  @!P0 FMUL R3, R6, R7 ;  /* 0x0000000706038220 */ /* 0x002fc60000400000 */
[----:B------:R-:W-:Y:S01]  /*03f0*/  @!P2 LEA.HI R11, R0, R11, RZ, 0x1d ;  /* 0x0000000b000ba211 */ /* 0x000fe200078fe8ff */
[----:B------:R-:W-:Y:S01]  /*0400*/  IMAD.MOV.U32 R0, RZ, RZ, RZ ;  /* 0x000000ffff007224 */ /* 0x000fe200078e00ff */
[----:B------:R-:W0:Y:S02]  /*0410*/  SHFL.BFLY PT, R2, R3, 0x10, 0x1f ;  /* 0x0e001f0003027f89 */ /* 0x000e2400000e0000 */
[----:B0-----:R-:W-:-:S05]  /*0420*/  FADD R2, R2, R3 ;  /* 0x0000000302027221 */ /* 0x001fca0000000000 */
[----:B------:R-:W0:Y:S02]  /*0430*/  SHFL.BFLY PT, R7, R2, 0x8, 0x1f ;  /* 0x0d001f0002077f89 */ /* 0x000e2400000e0000 */
[----:B0-----:R-:W-:Y:S01]  /*0440*/  FADD R7, R2, R7 ;  /* 0x0000000702077221 */ /* 0x001fe20000000000 */
[----:B------:R-:W-:-:S04]  /*0450*/  @!P1 MOV R2, 0x400 ;  /* 0x0000040000029802 */ /* 0x000fc80000000f00 */
[----:B------:R-:W0:Y:S01]  /*0460*/  SHFL.BFLY PT, R6, R7, 0x4, 0x1f ;  /* 0x0c801f0007067f89 */ /* 0x000e2200000e0000 */
[----:B---3--:R-:W-:-:S05]  /*0470*/  @!P1 LEA R2, R13, R2, 0x18 ;  /* 0x000000020d029211 */ /* 0x008fca00078ec0ff */
[----:B------:R-:W-:Y:S02]  /*0480*/  @!P1 IMAD R5, R5, 0x4, R2 ;  /* 0x0000000405059824 */ /* 0x000fe400078e0202 */
[----:B0-----:R-:W-:-:S05]  /*0490*/  FADD R6, R7, R6 ;  /* 0x0000000607067221 */ /* 0x001fca0000000000 */
[----:B------:R-:W0:Y:S02]  /*04a0*/  SHFL.BFLY PT, R9, R6, 0x2, 0x1f ;  /* 0x0c401f0006097f89 */ /* 0x000e2400000e0000 */
[----:B0-----:R-:W-:-:S05]  /*04b0*/  FADD R9, R6, R9 ;  /* 0x0000000906097221 */ /* 0x001fca0000000000 */
[----:B------:R-:W0:Y:S02]  /*04c0*/  SHFL.BFLY PT, R8, R9, 0x1, 0x1f ;  /* 0x0c201f0009087f89 */ /* 0x000e2400000e0000 */
[----:B0-----:R-:W-:-:S05]  /*04d0*/  FADD R8, R9, R8 ;  /* 0x0000000809087221 */ /* 0x001fca0000000000 */
[----:B------:R-:W-:Y:S01]  /*04e0*/  @!P2 STS [R11], R8 ;  /* 0x000000080b00a388 */ /* 0x000fe20000000800 */
[----:B------:R-:W-:Y:S06]  /*04f0*/  BAR.SYNC.DEFER_BLOCKING 0x0 ;  /* 0x0000000000007b1d */ /* 0x000fec0000010000 */
[----:B------:R-:W0:Y:S04]  /*0500*/  @!P1 LDS R0, [R5] ;  /* 0x0000000005009984 */ /* 0x000e280000000800 */
[----:B0-----:R-:W0:Y:S02]  /*0510*/  SHFL.BFLY PT, R7, R0, 0x4, 0x1f ;  /* 0x0c801f0000077f89 */ /* 0x001e2400000e0000 */
[----:B0-----:R-:W-:-:S05]  /*0520*/  FADD R7, R7, R0 ;  /* 0x0000000007077221 */ /* 0x001fca0000000000 */
[----:B------:R-:W0:Y:S02]  /*0530*/  SHFL.BFLY PT, R2, R7, 0x2, 0x1f ;  /* 0x0c401f0007027f89 */ /* 0x000e2400000e0000 */
[----:B0-----:R-:W-:-:S05]  /*0540*/  FADD R2, R7, R2 ;  /* 0x0000000207027221 */ /* 0x001fca0000000000 */
[----:B------:R-:W0:Y:S02]  /*0550*/  SHFL.BFLY PT, R9, R2, 0x1, 0x1f ;  /* 0x0c201f0002097f89 */ /* 0x000e2400000e0000 */
[----:B0-----:R-:W-:-:S05]  /*0560*/  FADD R9, R2, R9 ;  /* 0x0000000902097221 */ /* 0x001fca0000000000 */
[----:B------:R0:W1:Y:S01]  /*0570*/  SHFL.IDX PT, R6, R9, RZ, 0x1f ;  /* 0x00001fff09067589 */ /* 0x00006200000e0000 */
[----:B------:R-:W-:Y:S05]  /*0580*/  @P0 EXIT ;  /* 0x000000000000094d */ /* 0x000fea0003800000 */
[----:B-1----:R-:W1:Y:S01]  /*0590*/  MUFU.RCP R0, R6 ;  /* 0x0000000600007308 */ /* 0x002e620000001000 */
[----:B------:R-:W-:Y:S07]  /*05a0*/  BSSY.RECONVERGENT B0, `(.L_x_26) ;  /* 0x000000b000007945 */ /* 0x000fee0003800200 */
[----:B------:R-:W2:Y:S01]  /*05b0*/  FCHK P0, R3, R6 ;  /* 0x0000000603007302 */ /* 0x000ea20000000000 */
[----:B-1----:R-:W-:-:S04]  /*05c0*/  FFMA R5, -R6, R0, 1 ;  /* 0x3f80000006057423 */ /* 0x002fc80000000100 */
[----:B------:R-:W-:-:S04]  /*05d0*/  FFMA R0, R0, R5, R0 ;  /* 0x0000000500007223 */ /* 0x000fc80000000000 */
[----:B------:R-:W-:-:S04]  /*05e0*/  FFMA R2, R0, R3, RZ ;  /* 0x0000000300027223 */ /* 0x000fc800000000ff */
[----:B------:R-:W-:-:S04]  /*05f0*/  FFMA R5, -R6, R2, R3 ;  /* 0x0000000206057223 */ /* 0x000fc80000000103 */
[----:B------:R-:W-:Y:S01]  /*0600*/  FFMA R7, R0, R5, R2 ;  /* 0x0000000500077223 */ /* 0x000fe20000000002 */
[----:B--2---:R-:W-:Y:S06]  /*0610*/  @!P0 BRA `(.L_x_27) ;  /* 0x00000000000c8947 */ /* 0x004fec0003800000 */
[----:B------:R-:W-:-:S07]  /*0620*/  MOV R2, 0x640 ;  /* 0x0000064000027802 */ /* 0x000fce0000000f00 */
[----:B0-----:R-:W-:Y:S05]  /*0630*/  CALL.REL.NOINC `($__internal_1_$__cuda_sm3x_div_rn_noftz_f32_slowpath) ;  /* 0x0000000000187944 */ /* 0x001fea0003c00000 */
[----:B------:R-:W-:-:S07]  /*0640*/  IMAD.MOV.U32 R7, RZ, RZ, R0 ;  /* 0x000000ffff077224 */ /* 0x000fce00078e0000 */
.L_x_27:
[----:B------:R-:W-:Y:S05]  /*0650*/  BSYNC.RECONVERGENT B0 ;  /* 0x0000000000007941 */ /* 0x000fea0003800200 */
.L_x_26:
[----:B------:R-:W1:Y:S02]  /*0660*/  LDC.64 R2, c[0x0][0x388] ;  /* 0x0000e200ff027b82 */ /* 0x000e640000000a00 */
[----:B-1----:R-:W-:-:S05]  /*0670*/  IMAD.WIDE R4, R4, 0x4, R2 ;  /* 0x0000000404047825 */ /* 0x002fca00078e0202 */
[----:B------:R-:W-:Y:S01]  /*0680*/  STG.E desc[UR4][R4.64], R7 ;  /* 0x0000000704007986 */ /* 0x000fe2000c101904 */
[----:B------:R-:W-:Y:S05]  /*0690*/  EXIT ;  /* 0x000000000000794d */ /* 0x000fea0003800000 */
        .weak           $__internal_1_$__cuda_sm3x_div_rn_noftz_f32_slowpath
        .type           $__internal_1_$__cuda_sm3x_div_rn_noftz_f32_slowpath,@function
        .size           $__internal_1_$__cuda_sm3x_div_rn_noftz_f32_slowpath,(.L_x_87 - $__internal_1_$__cuda_sm3x_div_rn_noftz_f32_slowpath)
$__internal_1_$__cuda_sm3x_div_rn_noftz_f32_slowpath:
        /* <DEDUP_REMOVED lines=35> */
.L_x_29:
        /* <DEDUP_REMOVED lines=51> */
.L_x_36:
[----:B------:R-:W-:-:S04]  /*0c00*/  LOP3.LUT R0, R0, 0x80000000, RZ, 0xc0, !PT ;  /* 0x8000000000007812 */ /* 0x000fc800078ec0ff */
[----:B------:R-:W-:Y:S01]  /*0c10*/  LOP3.LUT R0, R0, 0x7f800000, RZ, 0xfc, !PT ;  /* 0x7f80000000007812 */ /* 0x000fe200078efcff */
[----:B------:R-:W-:Y:S06]  /*0c20*/  BRA `(.L_x_37) ;  /* 0x0000000000047947 */ /* 0x000fec0003800000 */
.L_x_35:
[----:B------:R-:W-:-:S07]  /*0c30*/  IMAD R0, R6, 0x800000, R0 ;  /* 0x0080000006007824 */ /* 0x000fce00078e0200 */
.L_x_37:
[----:B------:R-:W-:Y:S05]  /*0c40*/  BSYNC.RECONVERGENT B2 ;  /* 0x0000000000027941 */ /* 0x000fea0003800200 */
.L_x_34:
[----:B------:R-:W-:Y:S05]  /*0c50*/  BRA `(.L_x_38) ;  /* 0x0000000000207947 */ /* 0x000fea0003800000 */
.L_x_33:
[----:B------:R-:W-:-:S04]  /*0c60*/  LOP3.LUT R0, R6, 0x80000000, R3, 0x48, !PT ;  /* 0x8000000006007812 */ /* 0x000fc800078e4803 */
[----:B------:R-:W-:Y:S01]  /*0c70*/  LOP3.LUT R0, R0, 0x7f800000, RZ, 0xfc, !PT ;  /* 0x7f80000000007812 */ /* 0x000fe200078efcff */
[----:B------:R-:W-:Y:S06]  /*0c80*/  BRA `(.L_x_38) ;  /* 0x0000000000147947 */ /* 0x000fec0003800000 */
.L_x_32:
[----:B------:R-:W-:Y:S01]  /*0c90*/  LOP3.LUT R0, R6, 0x80000000, R3, 0x48, !PT ;  /* 0x8000000006007812 */ /* 0x000fe200078e4803 */
[----:B------:R-:W-:Y:S06]  /*0ca0*/  BRA `(.L_x_38) ;  /* 0x00000000000c7947 */ /* 0x000fec0003800000 */
.L_x_31:
[----:B------:R-:W0:Y:S01]  /*0cb0*/  MUFU.RSQ R0, -QNAN ;  /* 0xffc0000000007908 */ /* 0x000e220000001400 */
[----:B------:R-:W-:Y:S05]  /*0cc0*/  BRA `(.L_x_38) ;  /* 0x0000000000047947 */ /* 0x000fea0003800000 */
.L_x_30:
[----:B------:R-:W-:-:S07]  /*0cd0*/  FADD.FTZ R0, R3, R0 ;  /* 0x0000000003007221 */ /* 0x000fce0000010000 */
.L_x_38:
[----:B------:R-:W-:Y:S05]  /*0ce0*/  BSYNC.RECONVERGENT B1 ;  /* 0x0000000000017941 */ /* 0x000fea0003800200 */
.L_x_28:
[----:B------:R-:W-:-:S04]  /*0cf0*/  IMAD.MOV.U32 R3, RZ, RZ, 0x0 ;  /* 0x00000000ff037424 */ /* 0x000fc800078e00ff */
[----:B0-----:R-:W-:Y:S05]  /*0d00*/  RET.REL.NODEC R2 `(_Z33safe_softmax_f32_per_token_kernelILi256EEvPfS0_i) ;  /* 0xfffffff002bc7950 */ /* 0x001fea0003c3ffff */
.L_x_39:
        /* <DEDUP_REMOVED lines=15> */
.L_x_87:


//--------------------- .text._Z20softmax_f32x4_kernelILi64EEvPfS0_S0_i --------------------------
	.section	.text._Z20softmax_f32x4_kernelILi64EEvPfS0_S0_i,"ax",@progbits
	.align	128
        .global         _Z20softmax_f32x4_kernelILi64EEvPfS0_S0_i
        .type           _Z20softmax_f32x4_kernelILi64EEvPfS0_S0_i,@function
        .size           _Z20softmax_f32x4_kernelILi64EEvPfS0_S0_i,(.L_x_88 - _Z20softmax_f32x4_kernelILi64EEvPfS0_S0_i)
        .other          _Z20softmax_f32x4_kernelILi64EEvPfS0_S0_i,@"STO_CUDA_ENTRY STV_DEFAULT"
_Z20softmax_f32x4_kernelILi64EEvPfS0_S0_i:
.text._Z20softmax_f32x4_kernelILi64EEvPfS0_S0_i:
[----:B------:R-:W-:Y:S01]  /*0000*/  LDC R1, c[0x0][0x37c] ;  /* 0x0000df00ff017b82 */ /* 0x000fe20000000800 */
[----:B------:R-:W0:Y:S07]  /*0010*/  S2R R0, SR_TID.X ;  /* 0x0000000000007919 */ /* 0x000e2e0000002100 */
[----:B------:R-:W0:Y:S01]  /*0020*/  S2UR UR4, SR_CTAID.X ;  /* 0x00000000000479c3 */ /* 0x000e220000002500 */
[----:B------:R-:W1:Y:S07]  /*0030*/  LDCU UR6, c[0x0][0x398] ;  /* 0x00007300ff0677ac */ /* 0x000e6e0008000800 */
[----:B------:R-:W0:Y:S08]  /*0040*/  LDC R3, c[0x0][0x360] ;  /* 0x0000d800ff037b82 */ /* 0x000e300000000800 */
[----:B------:R-:W2:Y:S01]  /*0050*/  LDC.64 R4, c[0x0][0x380] ;  /* 0x0000e000ff047b82 */ /* 0x000ea20000000a00 */
[----:B0-----:R-:W-:Y:S01]  /*0060*/  IMAD R2, R3, UR4, R0 ;  /* 0x0000000403027c24 */ /* 0x001fe2000f8e0200 */
[----:B------:R-:W0:Y:S04]  /*0070*/  LDCU.64 UR4, c[0x0][0x358] ;  /* 0x00006b00ff0477ac */ /* 0x000e280008000a00 */
[----:B------:R-:W-:-:S04]  /*0080*/  SHF.L.U32 R2, R2, 0x2, RZ ;  /* 0x0000000202027819 */ /* 0x000fc800000006ff */
[C---:B------:R-:W-:Y:S01]  /*0090*/  IADD3 R6, PT, PT, R2.reuse, 0x2, RZ ;  /* 0x0000000202067810 */ /* 0x040fe20007ffe0ff */
[C---:B------:R-:W-:Y:S01]  /*00a0*/  VIADD R7, R2.reuse, 0x3 ;  /* 0x0000000302077836 */ /* 0x040fe20000000000 */
[C---:B-1----:R-:W-:Y:S01]  /*00b0*/  ISETP.GE.AND P1, PT, R2.reuse, UR6, PT ;  /* 0x0000000602007c0c */ /* 0x042fe2000bf26270 */
[----:B--2---:R-:W-:Y:S01]  /*00c0*/  IMAD.WIDE R4, R2, 0x4, R4 ;  /* 0x0000000402047825 */ /* 0x004fe200078e0204 */
[----:B------:R-:W-:Y:S02]  /*00d0*/  ISETP.GE.AND P3, PT, R6, UR6, PT ;  /* 0x0000000606007c0c */ /* 0x000fe4000bf66270 */
[----:B------:R-:W-:Y:S01]  /*00e0*/  ISETP.GE.AND P0, PT, R7, UR6, PT ;  /* 0x0000000607007c0c */ /* 0x000fe2000bf06270 */
[----:B------:R-:W-:Y:S01]  /*00f0*/  VIADD R3, R2, 0x1 ;  /* 0x0000000102037836 */ /* 0x000fe20000000000 */
[----:B0-----:R0:W5:Y:S01]  /*0100*/  LDG.E.64 R6, desc[UR4][R4.64] ;  /* 0x0000000404067981 */ /* 0x001162000c1e1b00 */
[----:B------:R-:W-:Y:S03]  /*0110*/  BSSY.RECONVERGENT B0, `(.L_x_40) ;  /* 0x000000e000007945 */ /* 0x000fe60003800200 */
[----:B------:R-:W-:Y:S01]  /*0120*/  ISETP.GE.AND P2, PT, R3, UR6, PT ;  /* 0x0000000603007c0c */ /* 0x000fe2000bf46270 */
[----:B------:R-:W-:-:S02]  /*0130*/  HFMA2 R3, -RZ, RZ, 0, 0 ;  /* 0x00000000ff037431 */ /* 0x000fc400000001ff */
[----:B------:R-:W-:Y:S10]  /*0140*/  @P1 BRA `(.L_x_41) ;  /* 0x0000000000281947 */ /* 0x000ff40003800000 */
[----:B------:R-:W-:Y:S01]  /*0150*/  IMAD.MOV.U32 R3, RZ, RZ, 0x3bbb989d ;  /* 0x3bbb989dff037424 */ /* 0x000fe200078e00ff */
[----:B------:R-:W-:-:S03]  /*0160*/  MOV R8, 0x437c0000 ;  /* 0x437c000000087802 */ /* 0x000fc60000000f00 */
[----:B-----5:R-:W-:-:S04]  /*0170*/  FFMA.SAT R3, R3, R6, 0.5 ;  /* 0x3f00000003037423 */ /* 0x020fc80000002006 */
[----:B------:R-:W-:-:S04]  /*0180*/  FFMA.RM R3, R3, R8, 12582913 ;  /* 0x4b40000103037423 */ /* 0x000fc80000004008 */
[C---:B------:R-:W-:Y:S01]  /*0190*/  FADD R9, R3.reuse, -12583039 ;  /* 0xcb40007f03097421 */ /* 0x040fe20000000000 */
[----:B------:R-:W-:-:S03]  /*01a0*/  IMAD.SHL.U32 R3, R3, 0x800000, RZ ;  /* 0x0080000003037824 */ /* 0x000fc600078e00ff */
[----:B------:R-:W-:-:S04]  /*01b0*/  FFMA R9, R6, 1.4426950216293334961, -R9 ;  /* 0x3fb8aa3b06097823 */ /* 0x000fc80000000809 */
[----:B------:R-:W-:-:S04]  /*01c0*/  FFMA R9, R6, 1.925963033500011079e-08, R9 ;  /* 0x32a5706006097823 */ /* 0x000fc80000000009 */
[----:B------:R-:W1:Y:S02]  /*01d0*/  MUFU.EX2 R6, R9 ;  /* 0x0000000900067308 */ /* 0x000e640000000800 */
[----:B-1----:R-:W-:-:S07]  /*01e0*/  FMUL R3, R3, R6 ;  /* 0x0000000603037220 */ /* 0x002fce0000400000 */
.L_x_41:
[----:B------:R-:W-:Y:S05]  /*01f0*/  BSYNC.RECONVERGENT B0 ;  /* 0x0000000000007941 */ /* 0x000fea0003800200 */
.L_x_40:
[----:B------:R-:W-:Y:S01]  /*0200*/  BSSY.RECONVERGENT B0, `(.L_x_42) ;  /* 0x000000d000007945 */ /* 0x000fe20003800200 */
[----:B------:R-:W-:-:S03]  /*0210*/  MOV R9, RZ ;  /* 0x000000ff00097202 */ /* 0x000fc60000000f00 */
[----:B------:R-:W-:Y:S05]  /*0220*/  @P2 BRA `(.L_x_43) ;  /* 0x0000000000282947 */ /* 0x000fea0003800000 */
[----:B------:R-:W-:Y:S02]  /*0230*/  HFMA2 R9, -RZ, RZ, 3.7421875, 0 ;  /* 0x437c0000ff097431 */ /* 0x000fe400000001ff */
[----:B-----5:R-:W-:-:S04]  /*0240*/  IMAD.MOV.U32 R6, RZ, RZ, 0x3bbb989d ;  /* 0x3bbb989dff067424 */ /* 0x020fc800078e00ff */
        /* <DEDUP_REMOVED lines=8> */
.L_x_43:
[----:B------:R-:W-:Y:S05]  /*02d0*/  BSYNC.RECONVERGENT B0 ;  /* 0x0000000000007941 */ /* 0x000fea0003800200 */
.L_x_42:
[----:B0-----:R-:W5:Y:S01]  /*02e0*/  LDG.E.64 R4, desc[UR4][R4.64+0x8] ;  /* 0x0000080404047981 */ /* 0x001f62000c1e1b00 */
[----:B------:R-:W-:Y:S01]  /*02f0*/  BSSY.RECONVERGENT B0, `(.L_x_44) ;  /* 0x000000e000007945 */ /* 0x000fe20003800200 */
[----:B-----5:R-:W-:Y:S01]  /*0300*/  MOV R7, RZ ;  /* 0x000000ff00077202 */ /* 0x020fe20000000f00 */
[----:B------:R-:W-:Y:S02]  /*0310*/  IMAD.MOV.U32 R8, RZ, RZ, RZ ;  /* 0x000000ffff087224 */ /* 0x000fe400078e00ff */
[----:B------:R-:W-:Y:S05]  /*0320*/  @P3 BRA `(.L_x_45) ;  /* 0x0000000000283947 */ /* 0x000fea0003800000 */
[----:B------:R-:W-:Y:S02]  /*0330*/  HFMA2 R7, -RZ, RZ, 0.96630859375, -0.0022525787353515625 ;  /* 0x3bbb989dff077431 */ /* 0x000fe400000001ff */
[----:B------:R-:W-:-:S03]  /*0340*/  IMAD.MOV.U32 R11, RZ, RZ, 0x437c0000 ;  /* 0x437c0000ff0b7424 */ /* 0x000fc600078e00ff */
[----:B------:R-:W-:-:S04]  /*0350*/  FFMA.SAT R6, R4, R7, 0.5 ;  /* 0x3f00000004067423 */ /* 0x000fc80000002007 */
[----:B------:R-:W-:-:S04]  /*0360*/  FFMA.RM R6, R6, R11, 12582913 ;  /* 0x4b40000106067423 */ /* 0x000fc8000000400b */
[C---:B------:R-:W-:Y:S01]  /*0370*/  FADD R7, R6.reuse, -12583039 ;  /* 0xcb40007f06077421 */ /* 0x040fe20000000000 */
[----:B------:R-:W-:-:S03]  /*0380*/  SHF.L.U32 R6, R6, 0x17, RZ ;  /* 0x0000001706067819 */ /* 0x000fc600000006ff */
[----:B------:R-:W-:-:S04]  /*0390*/  FFMA R7, R4, 1.4426950216293334961, -R7 ;  /* 0x3fb8aa3b04077823 */ /* 0x000fc80000000807 */
[----:B------:R-:W-:-:S04]  /*03a0*/  FFMA R4, R4, 1.925963033500011079e-08, R7 ;  /* 0x32a5706004047823 */ /* 0x000fc80000000007 */
[----:B------:R-:W0:Y:S02]  /*03b0*/  MUFU.EX2 R7, R4 ;  /* 0x0000000400077308 */ /* 0x000e240000000800 */
[----:B0-----:R-:W-:-:S07]  /*03c0*/  FMUL R7, R6, R7 ;  /* 0x0000000706077220 */ /* 0x001fce0000400000 */
.L_x_45:
[----:B------:R-:W-:Y:S05]  /*03d0*/  BSYNC.RECONVERGENT B0 ;  /* 0x0000000000007941 */ /* 0x000fea0003800200 */
.L_x_44:
[----:B------:R-:W-:Y:S04]  /*03e0*/  BSSY.RECONVERGENT B0, `(.L_x_46) ;  /* 0x000000c000007945 */ /* 0x000fe80003800200 */
[----:B------:R-:W-:Y:S05]  /*03f0*/  @P0 BRA `(.L_x_47) ;  /* 0x0000000000280947 */ /* 0x000fea0003800000 */
[----:B------:R-:W-:Y:S01]  /*0400*/  IMAD.MOV.U32 R4, RZ, RZ, 0x3bbb989d ;  /* 0x3bbb989dff047424 */ /* 0x000fe200078e00ff */
[----:B------:R-:W-:-:S03]  /*0410*/  MOV R11, 0x437c0000 ;  /* 0x437c0000000b7802 */ /* 0x000fc60000000f00 */
[----:B------:R-:W-:-:S04]  /*0420*/  FFMA.SAT R4, R5, R4, 0.5 ;  /* 0x3f00000005047423 */ /* 0x000fc80000002004 */
[----:B------:R-:W-:-:S04]  /*0430*/  FFMA.RM R4, R4, R11, 12582913 ;  /* 0x4b40000104047423 */ /* 0x000fc8000000400b */
[C---:B------:R-:W-:Y:S01]  /*0440*/  FADD R6, R4.reuse, -12583039 ;  /* 0xcb40007f04067421 */ /* 0x040fe20000000000 */
[----:B------:R-:W-:-:S03]  /*0450*/  IMAD.SHL.U32 R4, R4, 0x800000, RZ ;  /* 0x0080000004047824 */ /* 0x000fc600078e00ff */
[----:B------:R-:W-:-:S04]  /*0460*/  FFMA R6, R5, 1.4426950216293334961, -R6 ;  /* 0x3fb8aa3b05067823 */ /* 0x000fc80000000806 */
[----:B------:R-:W-:-:S04]  /*0470*/  FFMA R6, R5, 1.925963033500011079e-08, R6 ;  /* 0x32a5706005067823 */ /* 0x000fc80000000006 */
[----:B------:R-:W0:Y:S02]  /*0480*/  MUFU.EX2 R5, R6 ;  /* 0x0000000600057308 */ /* 0x000e240000000800 */
[----:B0-----:R-:W-:-:S07]  /*0490*/  FMUL R8, R4, R5 ;  /* 0x0000000504087220 */ /* 0x001fce0000400000 */
.L_x_47:
[----:B------:R-:W-:Y:S05]  /*04a0*/  BSYNC.RECONVERGENT B0 ;  /* 0x0000000000007941 */ /* 0x000fea0003800200 */
.L_x_46:
[----:B------:R-:W-:Y:S01]  /*04b0*/  FADD R4, R9, R3 ;  /* 0x0000000309047221 */ /* 0x000fe20000000000 */
[----:B------:R-:W-:Y:S03]  /*04c0*/  BSSY.RECONVERGENT B0, `(.L_x_48) ;  /* 0x0000022000007945 */ /* 0x000fe60003800200 */
[----:B------:R-:W-:-:S04]  /*04d0*/  FADD R5, R4, R7 ;  /* 0x0000000704057221 */ /* 0x000fc80000000000 */
[----:B------:R-:W-:-:S05]  /*04e0*/  FADD R5, R5, R8 ;  /* 0x0000000805057221 */ /* 0x000fca0000000000 */
[----:B------:R-:W0:Y:S02]  /*04f0*/  SHFL.BFLY PT, R4, R5, 0x10, 0x1f ;  /* 0x0e001f0005047f89 */ /* 0x000e2400000e0000 */
[----:B0-----:R-:W-:-:S05]  /*0500*/  FADD R6, R5, R4 ;  /* 0x0000000405067221 */ /* 0x001fca0000000000 */
[----:B------:R-:W0:Y:S02]  /*0510*/  SHFL.BFLY PT, R11, R6, 0x8, 0x1f ;  /* 0x0d001f00060b7f89 */ /* 0x000e2400000e0000 */
[----:B0-----:R-:W-:-:S05]  /*0520*/  FADD R11, R6, R11 ;  /* 0x0000000b060b7221 */ /* 0x001fca0000000000 */
[----:B------:R-:W0:Y:S02]  /*0530*/  SHFL.BFLY PT, R4, R11, 0x4, 0x1f ;  /* 0x0c801f000b047f89 */ /* 0x000e2400000e0000 */
[----:B0-----:R-:W-:Y:S01]  /*0540*/  FADD R10, R11, R4 ;  /* 0x000000040b0a7221 */ /* 0x001fe20000000000 */
[----:B------:R-:W-:-:S04]  /*0550*/  LOP3.LUT P1, R4, R0, 0x1f, RZ, 0xc0, !PT ;  /* 0x0000001f00047812 */ /* 0x000fc8000782c0ff */
[----:B------:R-:W0:Y:S01]  /*0560*/  SHFL.BFLY PT, R13, R10, 0x2, 0x1f ;  /* 0x0c401f000a0d7f89 */ /* 0x000e2200000e0000 */
[----:B------:R-:W-:-:S08]  /*0570*/  ISETP.GT.U32.AND P2, PT, R4, 0x1, PT ;  /* 0x000000010400780c */ /* 0x000fd00003f44070 */
[----:B------:R-:W1:Y:S01]  /*0580*/  @!P1 S2R R14, SR_CgaCtaId ;  /* 0x00000000000e9919 */ /* 0x000e620000008800 */
[----:B------:R-:W-:-:S04]  /*0590*/  @!P1 MOV R5, 0x400 ;  /* 0x0000040000059802 */ /* 0x000fc80000000f00 */
[----:B------:R-:W2:Y:S01]  /*05a0*/  @!P2 S2R R15, SR_CgaCtaId ;  /* 0x00000000000fa919 */ /* 0x000ea20000008800 */
[----:B------:R-:W-:Y:S01]  /*05b0*/  @!P2 MOV R6, 0x400 ;  /* 0x000004000006a802 */ /* 0x000fe20000000f00 */
[----:B0-----:R-:W-:-:S05]  /*05c0*/  FADD R13, R10, R13 ;  /* 0x0000000d0a0d7221 */ /* 0x001fca0000000000 */
[----:B------:R-:W0:Y:S01]  /*05d0*/  SHFL.BFLY PT, R12, R13, 0x1, 0x1f ;  /* 0x0c201f000d0c7f89 */ /* 0x000e2200000e0000 */
[----:B-1----:R-:W-:-:S04]  /*05e0*/  @!P1 LEA R5, R14, R5, 0x18 ;  /* 0x000000050e059211 */ /* 0x002fc800078ec0ff */
[----:B------:R-:W-:Y:S02]  /*05f0*/  @!P1 LEA.HI R5, R0, R5, RZ, 0x1d ;  /* 0x0000000500059211 */ /* 0x000fe400078fe8ff */
[----:B--2---:R-:W-:-:S04]  /*0600*/  @!P2 LEA R15, R15, R6, 0x18 ;  /* 0x000000060f0fa211 */ /* 0x004fc800078ec0ff */
[----:B------:R-:W-:Y:S01]  /*0610*/  @!P2 LEA R6, R4, R15, 0x2 ;  /* 0x0000000f0406a211 */ /* 0x000fe200078e10ff */
[----:B------:R-:W-:Y:S02]  /*0620*/  IMAD.MOV.U32 R4, RZ, RZ, RZ ;  /* 0x000000ffff047224 */ /* 0x000fe400078e00ff */
[----:B0-----:R-:W-:-:S05]  /*0630*/  FADD R12, R13, R12 ;  /* 0x0000000c0d0c7221 */ /* 0x001fca0000000000 */
[----:B------:R-:W-:Y:S01]  /*0640*/  @!P1 STS [R5], R12 ;  /* 0x0000000c05009388 */ /* 0x000fe20000000800 */
[----:B------:R-:W-:Y:S01]  /*0650*/  BAR.SYNC.DEFER_BLOCKING 0x0 ;  /* 0x0000000000007b1d */ /* 0x000fe20000010000 */
[----:B------:R-:W-:-:S05]  /*0660*/  ISETP.NE.AND P1, PT, R0, RZ, PT ;  /* 0x000000ff0000720c */ /* 0x000fca0003f25270 */
[----:B------:R-:W0:Y:S04]  /*0670*/  @!P2 LDS R4, [R6] ;  /* 0x000000000604a984 */ /* 0x000e280000000800 */
[----:B0-----:R-:W0:Y:S02]  /*0680*/  SHFL.BFLY PT, R11, R4, 0x1, 0x1f ;  /* 0x0c201f00040b7f89 */ /* 0x001e2400000e0000 */
[----:B0-----:R-:W-:-:S06]  /*0690*/  FADD R11, R11, R4 ;  /* 0x000000040b0b7221 */ /* 0x001fcc0000000000 */
[----:B------:R-:W0:Y:S01]  /*06a0*/  SHFL.IDX PT, R11, R11, RZ, 0x1f ;  /* 0x00001fff0b0b7589 */ /* 0x000e2200000e0000 */
[----:B------:R-:W-:Y:S05]  /*06b0*/  @P1 BRA `(.L_x_49) ;  /* 0x0000000000081947 */ /* 0x000fea0003800000 */
[----:B------:R-:W0:Y:S02]  /*06c0*/  LDC.64 R4, c[0x0][0x390] ;  /* 0x0000e400ff047b82 */ /* 0x000e240000000a00 */
[----:B0-----:R1:W5:Y:S02]  /*06d0*/  ATOMG.E.ADD.F32.FTZ.RN.STRONG.GPU PT, RZ, desc[UR4][R4.64], R11 ;  /* 0x8000000b04ff79a3 */ /* 0x001364000c1ef304 */
.L_x_49:
[----:B------:R-:W-:Y:S05]  /*06e0*/  BSYNC.RECONVERGENT B0 ;  /* 0x0000000000007941 */ /* 0x000fea0003800200 */
.L_x_48:
[----:B------:R-:W-:Y:S06]  /*06f0*/  MEMBAR.SC.GPU ;  /* 0x0000000000007992 */ /* 0x000fec0000002000 */
[----:B------:R-:W-:-:S00]  /*0700*/  ERRBAR ;  /* 0x00000000000079ab */ /* 0x000fc00000000000 */
[----:B------:R-:W-:Y:S06]  /*0710*/  CGAERRBAR ;  /* 0x00000000000075ab */ /* 0x000fec0000000000 */
[----:B------:R-:W-:Y:S01]  /*0720*/  CCTL.IVALL ;  /* 0x00000000ff00798f */ /* 0x000fe20002000000 */
[----:B------:R-:W-:Y:S05]  /*0730*/  @P0 EXIT ;  /* 0x000000000000094d */ /* 0x000fea0003800000 */
[----:B01----:R-:W0:Y:S02]  /*0740*/  LDC.64 R10, c[0x0][0x390] ;  /* 0x0000e400ff0a7b82 */ /* 0x003e240000000a00 */
[----:B0-----:R-:W2:Y:S01]  /*0750*/  LDG.E R10, desc[UR4][R10.64] ;  /* 0x000000040a0a7981 */ /* 0x001ea2000c1e1900 */
[----:B------:R-:W-:Y:S01]  /*0760*/  BSSY.RECONVERGENT B0, `(.L_x_50) ;  /* 0x000000e000007945 */ /* 0x000fe20003800200 */
[----:B--2---:R-:W0:Y:S08]  /*0770*/  MUFU.RCP R5, R10 ;  /* 0x0000000a00057308 */ /* 0x004e300000001000 */
[----:B------:R-:W1:Y:S01]  /*0780*/  FCHK P0, R3, R10 ;  /* 0x0000000a03007302 */ /* 0x000e620000000000 */
[----:B0-----:R-:W-:-:S04]  /*0790*/  FFMA R0, -R10, R5, 1 ;  /* 0x3f8000000a007423 */ /* 0x001fc80000000105 */
[----:B------:R-:W-:-:S04]  /*07a0*/  FFMA R0, R5, R0, R5 ;  /* 0x0000000005007223 */ /* 0x000fc80000000005 */
[----:B------:R-:W-:-:S04]  /*07b0*/  FFMA R5, R0, R3, RZ ;  /* 0x0000000300057223 */ /* 0x000fc800000000ff */
[----:B------:R-:W-:-:S04]  /*07c0*/  FFMA R4, -R10, R5, R3 ;  /* 0x000000050a047223 */ /* 0x000fc80000000103 */
[----:B------:R-:W-:Y:S01]  /*07d0*/  FFMA R4, R0, R4, R5 ;  /* 0x0000000400047223 */ /* 0x000fe20000000005 */
[----:B-1----:R-:W-:Y:S06]  /*07e0*/  @!P0 BRA `(.L_x_51) ;  /* 0x0000000000148947 */ /* 0x002fec0003800000 */
[----:B------:R-:W-:Y:S01]  /*07f0*/  MOV R0, R3 ;  /* 0x0000000300007202 */ /* 0x000fe20000000f00 */
[----:B------:R-:W-:Y:S01]  /*0800*/  IMAD.MOV.U32 R3, RZ, RZ, R10 ;  /* 0x000000ffff037224 */ /* 0x000fe200078e000a */
[----:B------:R-:W-:-:S07]  /*0810*/  MOV R12, 0x830 ;  /* 0x00000830000c7802 */ /* 0x000fce0000000f00 */
[----:B-----5:R-:W-:Y:S05]  /*0820*/  CALL.REL.NOINC `($__internal_2_$__cuda_sm3x_div_rn_noftz_f32_slowpath) ;  /* 0x0000000000cc7944 */ /* 0x020fea0003c00000 */
[----:B------:R-:W-:-:S07]  /*0830*/  MOV R4, R0 ;  /* 0x0000000000047202 */ /* 0x000fce0000000f00 */
.L_x_51:
[----:B------:R-:W-:Y:S05]  /*0840*/  BSYNC.RECONVERGENT B0 ;  /* 0x0000000000007941 */ /* 0x000fea0003800200 */
.L_x_50:
[----:B------:R-:W0:Y:S01]  /*0850*/  MUFU.RCP R3, R10 ;  /* 0x0000000a00037308 */ /* 0x000e220000001000 */
[----:B------:R-:W-:Y:S07]  /*0860*/  BSSY.RECONVERGENT B0, `(.L_x_52) ;  /* 0x000000d000007945 */ /* 0x000fee0003800200 */
[----:B------:R-:W1:Y:S01]  /*0870*/  FCHK P0, R9, R10 ;  /* 0x0000000a09007302 */ /* 0x000e620000000000 */
[----:B0-----:R-:W-:-:S04]  /*0880*/  FFMA R0, -R10, R3, 1 ;  /* 0x3f8000000a007423 */ /* 0x001fc80000000103 */
[----:B------:R-:W-:-:S04]  /*0890*/  FFMA R0, R3, R0, R3 ;  /* 0x0000000003007223 */ /* 0x000fc80000000003 */
[----:B------:R-:W-:-:S04]  /*08a0*/  FFMA R5, R0, R9, RZ ;  /* 0x0000000900057223 */ /* 0x000fc800000000ff */
[----:B------:R-:W-:-:S04]  /*08b0*/  FFMA R6, -R10, R5, R9 ;  /* 0x000000050a067223 */ /* 0x000fc80000000109 */
[----:B------:R-:W-:Y:S01]  /*08c0*/  FFMA R5, R0, R6, R5 ;  /* 0x0000000600057223 */ /* 0x000fe20000000005 */
[----:B-1----:R-:W-:Y:S06]  /*08d0*/  @!P0 BRA `(.L_x_53) ;  /* 0x0000000000148947 */ /* 0x002fec0003800000 */
[----:B------:R-:W-:Y:S01]  /*08e0*/  IMAD.MOV.U32 R0, RZ, RZ, R9 ;  /* 0x000000ffff007224 */ /* 0x000fe200078e0009 */
[----:B------:R-:W-:Y:S02]  /*08f0*/  MOV R3, R10 ;  /* 0x0000000a00037202 */ /* 0x000fe40000000f00 */
[----:B------:R-:W-:-:S07]  /*0900*/  MOV R12, 0x920 ;  /* 0x00000920000c7802 */ /* 0x000fce0000000f00 */
[----:B-----5:R-:W-:Y:S05]  /*0910*/  CALL.REL.NOINC `($__internal_2_$__cuda_sm3x_div_rn_noftz_f32_slowpath) ;  /* 0x0000000000907944 */ /* 0x020fea0003c00000 */
[----:B------:R-:W-:-:S07]  /*0920*/  IMAD.MOV.U32 R5, RZ, RZ, R0 ;  /* 0x000000ffff057224 */ /* 0x000fce00078e0000 */
.L_x_53:
[----:B------:R-:W-:Y:S05]  /*0930*/  BSYNC.RECONVERGENT B0 ;  /* 0x0000000000007941 */ /* 0x000fea0003800200 */
.L_x_52:
        /* <DEDUP_REMOVED lines=14> */
.L_x_55:
[----:B------:R-:W-:Y:S05]  /*0a20*/  BSYNC.RECONVERGENT B0 ;  /* 0x0000000000007941 */ /* 0x000fea0003800200 */
.L_x_54:
        /* <DEDUP_REMOVED lines=14> */
.L_x_57:
[----:B------:R-:W-:Y:S05]  /*0b10*/  BSYNC.RECONVERGENT B0 ;  /* 0x0000000000007941 */ /* 0x000fea0003800200 */
.L_x_56:
[----:B------:R-:W0:Y:S02]  /*0b20*/  LDC.64 R8, c[0x0][0x388] ;  /* 0x0000e200ff087b82 */ /* 0x000e240000000a00 */
[----:B0-----:R-:W-:-:S05]  /*0b30*/  IMAD.WIDE R2, R2, 0x4, R8 ;  /* 0x0000000402027825 */ /* 0x001fca00078e0208 */
[----:B------:R-:W-:Y:S01]  /*0b40*/  STG.E.128 desc[UR4][R2.64], R4 ;  /* 0x0000000402007986 */ /* 0x000fe2000c101d04 */
[----:B------:R-:W-:Y:S05]  /*0b50*/  EXIT ;  /* 0x000000000000794d */ /* 0x000fea0003800000 */
        .weak           $__internal_2_$__cuda_sm3x_div_rn_noftz_f32_slowpath
        .type           $__internal_2_$__cuda_sm3x_div_rn_noftz_f32_slowpath,@function
        .size           $__internal_2_$__cuda_sm3x_div_rn_noftz_f32_slowpath,(.L_x_88 - $__internal_2_$__cuda_sm3x_div_rn_noftz_f32_slowpath)
$__internal_2_$__cuda_sm3x_div_rn_noftz_f32_slowpath:
[----:B------:R-:W-:Y:S01]  /*0b60*/  SHF.R.U32.HI R13, RZ, 0x17, R3 ;  /* 0x00000017ff0d7819 */ /* 0x000fe20000011603 */
[----:B------:R-:W-:Y:S01]  /*0b70*/  BSSY.RECONVERGENT B1, `(.L_x_58) ;  /* 0x0000062000017945 */ /* 0x000fe20003800200 */
[----:B------:R-:W-:Y:S02]  /*0b80*/  SHF.R.U32.HI R11, RZ, 0x17, R0 ;  /* 0x00000017ff0b7819 */ /* 0x000fe40000011600 */
[----:B------:R-:W-:Y:S02]  /*0b90*/  LOP3.LUT R13, R13, 0xff, RZ, 0xc0, !PT ;  /* 0x000000ff0d0d7812 */ /* 0x000fe400078ec0ff */
[----:B------:R-:W-:Y:S02]  /*0ba0*/  LOP3.LUT R16, R11, 0xff, RZ, 0xc0, !PT ;  /* 0x000000ff0b107812 */ /* 0x000fe400078ec0ff */
[----:B------:R-:W-:-:S03]  /*0bb0*/  IADD3 R15, PT, PT, R13, -0x1, RZ ;  /* 0xffffffff0d0f7810 */ /* 0x000fc60007ffe0ff */
[----:B------:R-:W-:Y:S01]  /*0bc0*/  VIADD R14, R16, 0xffffffff ;  /* 0xffffffff100e7836 */ /* 0x000fe20000000000 */
[----:B------:R-:W-:-:S04]  /*0bd0*/  ISETP.GT.U32.AND P0, PT, R15, 0xfd, PT ;  /* 0x000000fd0f00780c */ /* 0x000fc80003f04070 */
[----:B------:R-:W-:-:S13]  /*0be0*/  ISETP.GT.U32.OR P0, PT, R14, 0xfd, P0 ;  /* 0x000000fd0e00780c */ /* 0x000fda0000704470 */
[----:B------:R-:W-:Y:S01]  /*0bf0*/  @!P0 MOV R11, RZ ;  /* 0x000000ff000b8202 */ /* 0x000fe20000000f00 */
[----:B------:R-:W-:Y:S06]  /*0c00*/  @!P0 BRA `(.L_x_59) ;  /* 0x00000000005c8947 */ /* 0x000fec0003800000 */
[----:B------:R-:W-:Y:S02]  /*0c10*/  FSETP.GTU.FTZ.AND P0, PT, |R0|, +INF , PT ;  /* 0x7f8000000000780b */ /* 0x000fe40003f1c200 */
        /* <DEDUP_REMOVED lines=17> */
[----:B------:R-:W-:Y:S01]  /*0d30*/  @P0 MOV R11, RZ ;  /* 0x000000ff000b0202 */ /* 0x000fe20000000f00 */
[----:B------:R-:W-:Y:S02]  /*0d40*/  @!P0 IMAD.MOV.U32 R11, RZ, RZ, -0x40 ;  /* 0xffffffc0ff0b8424 */ /* 0x000fe400078e00ff */
[----:B------:R-:W-:Y:S01]  /*0d50*/  @!P0 FFMA R0, R0, 1.84467440737095516160e+19, RZ ;  /* 0x5f80000000008823 */ /* 0x000fe200000000ff */
[----:B------:R-:W-:Y:S02]  /*0d60*/  @!P1 FFMA R3, R3, 1.84467440737095516160e+19, RZ ;  /* 0x5f80000003039823 */ /* 0x000fe400000000ff */
[----:B------:R-:W-:-:S07]  /*0d70*/  @!P1 IADD3 R11, PT, PT, R11, 0x40, RZ ;  /* 0x000000400b0b9810 */ /* 0x000fce0007ffe0ff */
.L_x_59:
[----:B------:R-:W-:Y:S01]  /*0d80*/  LEA R14, R13, 0xc0800000, 0x17 ;  /* 0xc08000000d0e7811 */ /* 0x000fe200078eb8ff */
[----:B------:R-:W-:Y:S03]  /*0d90*/  BSSY.RECONVERGENT B2, `(.L_x_64) ;  /* 0x0000036000027945 */ /* 0x000fe60003800200 */
[----:B------:R-:W-:Y:S01]  /*0da0*/  IADD3 R14, PT, PT, -R14, R3, RZ ;  /* 0x000000030e0e7210 */ /* 0x000fe20007ffe1ff */
[----:B------:R-:W-:-:S03]  /*0db0*/  VIADD R3, R16, 0xffffff81 ;  /* 0xffffff8110037836 */ /* 0x000fc60000000000 */
[----:B------:R0:W1:Y:S01]  /*0dc0*/  MUFU.RCP R15, R14 ;  /* 0x0000000e000f7308 */ /* 0x0000620000001000 */
[----:B------:R-:W-:Y:S01]  /*0dd0*/  FADD.FTZ R17, -R14, -RZ ;  /* 0x800000ff0e117221 */ /* 0x000fe20000010100 */
[C---:B------:R-:W-:Y:S01]  /*0de0*/  IMAD R0, R3.reuse, -0x800000, R0 ;  /* 0xff80000003007824 */ /* 0x040fe200078e0200 */
[----:B0-----:R-:W-:-:S04]  /*0df0*/  IADD3 R14, PT, PT, R3, 0x7f, -R13 ;  /* 0x0000007f030e7810 */ /* 0x001fc80007ffe80d */
[----:B------:R-:W-:Y:S01]  /*0e00*/  IADD3 R14, PT, PT, R14, R11, RZ ;  /* 0x0000000b0e0e7210 */ /* 0x000fe20007ffe0ff */
[----:B-1----:R-:W-:-:S04]  /*0e10*/  FFMA R16, R15, R17, 1 ;  /* 0x3f8000000f107423 */ /* 0x002fc80000000011 */
[----:B------:R-:W-:-:S04]  /*0e20*/  FFMA R18, R15, R16, R15 ;  /* 0x000000100f127223 */ /* 0x000fc8000000000f */
[----:B------:R-:W-:-:S04]  /*0e30*/  FFMA R15, R0, R18, RZ ;  /* 0x00000012000f7223 */ /* 0x000fc800000000ff */
[----:B------:R-:W-:-:S04]  /*0e40*/  FFMA R16, R17, R15, R0 ;  /* 0x0000000f11107223 */ /* 0x000fc80000000000 */
[----:B------:R-:W-:-:S04]  /*0e50*/  FFMA R15, R18, R16, R15 ;  /* 0x00000010120f7223 */ /* 0x000fc8000000000f */
[----:B------:R-:W-:-:S04]  /*0e60*/  FFMA R16, R17, R15, R0 ;  /* 0x0000000f11107223 */ /* 0x000fc80000000000 */
[----:B------:R-:W-:-:S05]  /*0e70*/  FFMA R0, R18, R16, R15 ;  /* 0x0000001012007223 */ /* 0x000fca000000000f */
[----:B------:R-:W-:-:S04]  /*0e80*/  SHF.R.U32.HI R3, RZ, 0x17, R0 ;  /* 0x00000017ff037819 */ /* 0x000fc80000011600 */
[----:B------:R-:W-:-:S04]  /*0e90*/  LOP3.LUT R3, R3, 0xff, RZ, 0xc0, !PT ;  /* 0x000000ff03037812 */ /* 0x000fc800078ec0ff */
[----:B------:R-:W-:-:S05]  /*0ea0*/  IADD3 R13, PT, PT, R3, R14, RZ ;  /* 0x0000000e030d7210 */ /* 0x000fca0007ffe0ff */
        /* <DEDUP_REMOVED lines=16> */
[----:B------:R-:W-:Y:S02]  /*0fb0*/  IADD3 R16, PT, PT, R13, 0x20, RZ ;  /* 0x000000200d107810 */ /* 0x000fe40007ffe0ff */
[----:B------:R-:W-:-:S02]  /*0fc0*/  LOP3.LUT R11, R11, 0x800000, RZ, 0xfc, !PT ;  /* 0x008000000b0b7812 */ /* 0x000fc400078efcff */
[----:B------:R-:W-:Y:S02]  /*0fd0*/  IADD3 R13, PT, PT, -R13, RZ, RZ ;  /* 0x000000ff0d0d7210 */ /* 0x000fe40007ffe1ff */
[----:B------:R-:W-:Y:S02]  /*0fe0*/  SHF.L.U32 R16, R11, R16, RZ ;  /* 0x000000100b107219 */ /* 0x000fe400000006ff */
[----:B------:R-:W-:Y:S02]  /*0ff0*/  FSETP.NEU.FTZ.AND P0, PT, R3, R14, PT ;  /* 0x0000000e0300720b */ /* 0x000fe40003f1d000 */
[----:B------:R-:W-:Y:S02]  /*1000*/  SEL R14, R13, RZ, P2 ;  /* 0x000000ff0d0e7207 */ /* 0x000fe40001000000 */
[----:B------:R-:W-:Y:S02]  /*1010*/  ISETP.NE.AND P1, PT, R16, RZ, P1 ;  /* 0x000000ff1000720c */ /* 0x000fe40000f25270 */
[----:B------:R-:W-:-:S02]  /*1020*/  SHF.R.U32.HI R14, RZ, R14, R11 ;  /* 0x0000000eff0e7219 */ /* 0x000fc4000001160b */
[----:B------:R-:W-:Y:S02]  /*1030*/  PLOP3.LUT P0, PT, P0, P1, PT, 0xf8, 0x8f ;  /* 0x00000000008f781c */ /* 0x000fe40000703f70 */
[----:B------:R-:W-:Y:S02]  /*1040*/  SHF.R.U32.HI R16, RZ, 0x1, R14 ;  /* 0x00000001ff107819 */ /* 0x000fe4000001160e */
[----:B------:R-:W-:-:S04]  /*1050*/  SEL R3, RZ, 0x1, !P0 ;  /* 0x00000001ff037807 */ /* 0x000fc80004000000 */
[----:B------:R-:W-:-:S04]  /*1060*/  LOP3.LUT R3, R3, 0x1, R16, 0xf8, !PT ;  /* 0x0000000103037812 */ /* 0x000fc800078ef810 */
[----:B------:R-:W-:-:S05]  /*1070*/  LOP3.LUT R3, R3, R14, RZ, 0xc0, !PT ;  /* 0x0000000e03037212 */ /* 0x000fca00078ec0ff */
[----:B------:R-:W-:-:S05]  /*1080*/  IMAD.IADD R3, R16, 0x1, R3 ;  /* 0x0000000110037824 */ /* 0x000fca00078e0203 */
[----:B------:R-:W-:Y:S01]  /*1090*/  LOP3.LUT R0, R3, R0, RZ, 0xfc, !PT ;  /* 0x0000000003007212 */ /* 0x000fe200078efcff */
[----:B------:R-:W-:Y:S06]  /*10a0*/  BRA `(.L_x_67) ;  /* 0x0000000000107947 */ /* 0x000fec0003800000 */
.L_x_66:
[----:B------:R-:W-:-:S04]  /*10b0*/  LOP3.LUT R0, R0, 0x80000000, RZ, 0xc0, !PT ;  /* 0x8000000000007812 */ /* 0x000fc800078ec0ff */
[----:B------:R-:W-:Y:S01]  /*10c0*/  LOP3.LUT R0, R0, 0x7f800000, RZ, 0xfc, !PT ;  /* 0x7f80000000007812 */ /* 0x000fe200078efcff */
[----:B------:R-:W-:Y:S06]  /*10d0*/  BRA `(.L_x_67) ;  /* 0x0000000000047947 */ /* 0x000fec0003800000 */
.L_x_65:
[----:B------:R-:W-:-:S07]  /*10e0*/  LEA R0, R14, R0, 0x17 ;  /* 0x000000000e007211 */ /* 0x000fce00078eb8ff */
.L_x_67:
[----:B------:R-:W-:Y:S05]  /*10f0*/  BSYNC.RECONVERGENT B2 ;  /* 0x0000000000027941 */ /* 0x000fea0003800200 */
.L_x_64:
[----:B------:R-:W-:Y:S05]  /*1100*/  BRA `(.L_x_68) ;  /* 0x0000000000207947 */ /* 0x000fea0003800000 */
.L_x_63:
[----:B------:R-:W-:-:S04]  /*1110*/  LOP3.LUT R0, R3, 0x80000000, R0, 0x48, !PT ;  /* 0x8000000003007812 */ /* 0x000fc800078e4800 */
[----:B------:R-:W-:Y:S01]  /*1120*/  LOP3.LUT R0, R0, 0x7f800000, RZ, 0xfc, !PT ;  /* 0x7f80000000007812 */ /* 0x000fe200078efcff */
[----:B------:R-:W-:Y:S06]  /*1130*/  BRA `(.L_x_68) ;  /* 0x0000000000147947 */ /* 0x000fec0003800000 */
.L_x_62:
[----:B------:R-:W-:Y:S01]  /*1140*/  LOP3.LUT R0, R3, 0x80000000, R0, 0x48, !PT ;  /* 0x8000000003007812 */ /* 0x000fe200078e4800 */
[----:B------:R-:W-:Y:S06]  /*1150*/  BRA `(.L_x_68) ;  /* 0x00000000000c7947 */ /* 0x000fec0003800000 */
.L_x_61:
[----:B------:R-:W0:Y:S01]  /*1160*/  MUFU.RSQ R0, -QNAN ;  /* 0xffc0000000007908 */ /* 0x000e220000001400 */
[----:B------:R-:W-:Y:S05]  /*1170*/  BRA `(.L_x_68) ;  /* 0x0000000000047947 */ /* 0x000fea0003800000 */
.L_x_60:
[----:B------:R-:W-:-:S07]  /*1180*/  FADD.FTZ R0, R0, R3 ;  /* 0x0000000300007221 */ /* 0x000fce0000010000 */
.L_x_68:
[----:B------:R-:W-:Y:S05]  /*1190*/  BSYNC.RECONVERGENT B1 ;  /* 0x0000000000017941 */ /* 0x000fea0003800200 */
.L_x_58:
[----:B------:R-:W-:-:S04]  /*11a0*/  HFMA2 R13, -RZ, RZ, 0, 0 ;  /* 0x00000000ff0d7431 */ /* 0x000fc800000001ff */
[----:B0-----:R-:W-:Y:S05]  /*11b0*/  RET.REL.NODEC R12 `(_Z20softmax_f32x4_kernelILi64EEvPfS0_S0_i) ;  /* 0xffffffec0c907950 */ /* 0x001fea0003c3ffff */
.L_x_69:
        /* <DEDUP_REMOVED lines=12> */
.L_x_88:


//--------------------- .text._Z18softmax_f32_kernelILi256EEvPfS0_S0_i --------------------------
	.section	.text._Z18softmax_f32_kernelILi256EEvPfS0_S0_i,"ax",@progbits
	.align	128
        .global         _Z18softmax_f32_kernelILi256EEvPfS0_S0_i
        .type           _Z18softmax_f32_kernelILi256EEvPfS0_S0_i,@function
        .size           _Z18softmax_f32_kernelILi256EEvPfS0_S0_i,(.L_x_89 - _Z18softmax_f32_kernelILi256EEvPfS0_S0_i)
        .other          _Z18softmax_f32_kernelILi256EEvPfS0_S0_i,@"STO_CUDA_ENTRY STV_DEFAULT"
_Z18softmax_f32_kernelILi256EEvPfS0_S0_i:
.text._Z18softmax_f32_kernelILi256EEvPfS0_S0_i:
        /* <DEDUP_REMOVED lines=10> */
[----:B0-----:R-:W2:Y:S01]  /*00a0*/  @!P0 LDG.E R4, desc[UR4][R4.64] ;  /* 0x0000000404048981 */ /* 0x001ea2000c1e1900 */
[----:B------:R-:W-:Y:S01]  /*00b0*/  @!P0 IMAD.MOV.U32 R3, RZ, RZ, 0x3bbb989d ;  /* 0x3bbb989dff038424 */ /* 0x000fe200078e00ff */
[----:B------:R-:W-:Y:S01]  /*00c0*/  BSSY.RECONVERGENT B0, `(.L_x_70) ;  /* 0x000002e000007945 */ /* 0x000fe20003800200 */
[----:B------:R-:W-:Y:S02]  /*00d0*/  @!P0 IMAD.MOV.U32 R6, RZ, RZ, 0x437c0000 ;  /* 0x437c0000ff068424 */ /* 0x000fe400078e00ff */
[----:B--2---:R-:W-:-:S04]  /*00e0*/  @!P0 FFMA.SAT R3, R4, R3, 0.5 ;  /* 0x3f00000004038423 */ /* 0x004fc80000002003 */
[----:B------:R-:W-:-:S04]  /*00f0*/  @!P0 FFMA.RM R6, R3, R6, 12582913 ;  /* 0x4b40000103068423 */ /* 0x000fc80000004006 */
[C---:B------:R-:W-:Y:S01]  /*0100*/  @!P0 FADD R3, R6.reuse, -12583039 ;  /* 0xcb40007f06038421 */ /* 0x040fe20000000000 */
[----:B------:R-:W-:-:S03]  /*0110*/  @!P0 IMAD.SHL.U32 R6, R6, 0x800000, RZ ;  /* 0x0080000006068824 */ /* 0x000fc600078e00ff */
[----:B------:R-:W-:-:S04]  /*0120*/  @!P0 FFMA R3, R4, 1.4426950216293334961, -R3 ;  /* 0x3fb8aa3b04038823 */ /* 0x000fc80000000803 */
[----:B------:R-:W-:Y:S01]  /*0130*/  @!P0 FFMA R7, R4, 1.925963033500011079e-08, R3 ;  /* 0x32a5706004078823 */ /* 0x000fe20000000003 */
[----:B------:R-:W-:-:S05]  /*0140*/  IMAD.MOV.U32 R3, RZ, RZ, RZ ;  /* 0x000000ffff037224 */ /* 0x000fca00078e00ff */
[----:B------:R-:W0:Y:S02]  /*0150*/  @!P0 MUFU.EX2 R7, R7 ;  /* 0x0000000700078308 */ /* 0x000e240000000800 */
[----:B0-----:R-:W-:-:S05]  /*0160*/  @!P0 FMUL R3, R6, R7 ;  /* 0x0000000706038220 */ /* 0x001fca0000400000 */
        /* <DEDUP_REMOVED lines=15> */
[----:B--2---:R-:W-:-:S05]  /*0260*/  @!P2 LEA R11, R12, R11, 0x18 ;  /* 0x0000000b0c0ba211 */ /* 0x004fca00078ec0ff */
[----:B------:R-:W-:Y:S02]  /*0270*/  @!P2 IMAD R6, R4, 0x4, R11 ;  /* 0x000000040406a824 */ /* 0x000fe400078e020b */
[----:B0-----:R-:W-:Y:S01]  /*0280*/  FADD R8, R9, R8 ;  /* 0x0000000809087221 */ /* 0x001fe20000000000 */
[----:B------:R-:W-:-:S04]  /*0290*/  IMAD.MOV.U32 R4, RZ, RZ, RZ ;  /* 0x000000ffff047224 */ /* 0x000fc800078e00ff */
[----:B------:R-:W0:Y:S02]  /*02a0*/  SHFL.BFLY PT, R7, R8, 0x1, 0x1f ;  /* 0x0c201f0008077f89 */ /* 0x000e2400000e0000 */
[----:B0-----:R-:W-:-:S05]  /*02b0*/  FADD R10, R8, R7 ;  /* 0x00000007080a7221 */ /* 0x001fca0000000000 */
[----:B------:R-:W-:Y:S01]  /*02c0*/  @!P1 STS [R5], R10 ;  /* 0x0000000a05009388 */ /* 0x000fe20000000800 */
[----:B------:R-:W-:Y:S01]  /*02d0*/  BAR.SYNC.DEFER_BLOCKING 0x0 ;  /* 0x0000000000007b1d */ /* 0x000fe20000010000 */
[----:B------:R-:W-:-:S05]  /*02e0*/  ISETP.NE.AND P1, PT, R0, RZ, PT ;  /* 0x000000ff0000720c */ /* 0x000fca0003f25270 */
[----:B------:R-:W0:Y:S04]  /*02f0*/  @!P2 LDS R4, [R6] ;  /* 0x000000000604a984 */ /* 0x000e280000000800 */
[----:B0-----:R-:W0:Y:S02]  /*0300*/  SHFL.BFLY PT, R7, R4, 0x4, 0x1f ;  /* 0x0c801f0004077f89 */ /* 0x001e2400000e0000 */
[----:B0-----:R-:W-:-:S05]  /*0310*/  FADD R7, R7, R4 ;  /* 0x0000000407077221 */ /* 0x001fca0000000000 */
[----:B------:R-:W0:Y:S02]  /*0320*/  SHFL.BFLY PT, R8, R7, 0x2, 0x1f ;  /* 0x0c401f0007087f89 */ /* 0x000e2400000e0000 */
[----:B0-----:R-:W-:-:S05]  /*0330*/  FADD R8, R7, R8 ;  /* 0x0000000807087221 */ /* 0x001fca0000000000 */
[----:B------:R-:W0:Y:S02]  /*0340*/  SHFL.BFLY PT, R9, R8, 0x1, 0x1f ;  /* 0x0c201f0008097f89 */ /* 0x000e2400000e0000 */
[----:B0-----:R-:W-:-:S06]  /*0350*/  FADD R9, R8, R9 ;  /* 0x0000000908097221 */ /* 0x001fcc0000000000 */
[----:B------:R-:W0:Y:S01]  /*0360*/  SHFL.IDX PT, R9, R9, RZ, 0x1f ;  /* 0x00001fff09097589 */ /* 0x000e2200000e0000 */
[----:B------:R-:W-:Y:S05]  /*0370*/  @P1 BRA `(.L_x_71) ;  /* 0x0000000000081947 */ /* 0x000fea0003800000 */
[----:B------:R-:W0:Y:S02]  /*0380*/  LDC.64 R4, c[0x0][0x390] ;  /* 0x0000e400ff047b82 */ /* 0x000e240000000a00 */
[----:B0-----:R1:W5:Y:S02]  /*0390*/  ATOMG.E.ADD.F32.FTZ.RN.STRONG.GPU PT, RZ, desc[UR4][R4.64], R9 ;  /* 0x8000000904ff79a3 */ /* 0x001364000c1ef304 */
.L_x_71:
[----:B------:R-:W-:Y:S05]  /*03a0*/  BSYNC.RECONVERGENT B0 ;  /* 0x0000000000007941 */ /* 0x000fea0003800200 */
.L_x_70:
[----:B------:R-:W-:Y:S06]  /*03b0*/  MEMBAR.SC.GPU ;  /* 0x0000000000007992 */ /* 0x000fec0000002000 */
[----:B------:R-:W-:-:S00]  /*03c0*/  ERRBAR ;  /* 0x00000000000079ab */ /* 0x000fc00000000000 */
[----:B------:R-:W-:Y:S06]  /*03d0*/  CGAERRBAR ;  /* 0x00000000000075ab */ /* 0x000fec0000000000 */
[----:B------:R-:W-:Y:S01]  /*03e0*/  CCTL.IVALL ;  /* 0x00000000ff00798f */ /* 0x000fe20002000000 */
[----:B------:R-:W-:Y:S05]  /*03f0*/  @P0 EXIT ;  /* 0x000000000000094d */ /* 0x000fea0003800000 */
[----:B-1----:R-:W1:Y:S02]  /*0400*/  LDC.64 R4, c[0x0][0x390] ;  /* 0x0000e400ff047b82 */ /* 0x002e640000000a00 */
[----:B-1----:R-:W2:Y:S01]  /*0410*/  LDG.E R6, desc[UR4][R4.64] ;  /* 0x0000000404067981 */ /* 0x002ea2000c1e1900 */
[----:B------:R-:W-:Y:S01]  /*0420*/  BSSY.RECONVERGENT B0, `(.L_x_72) ;  /* 0x000000c000007945 */ /* 0x000fe20003800200 */
[----:B--2---:R-:W1:Y:S08]  /*0430*/  MUFU.RCP R7, R6 ;  /* 0x0000000600077308 */ /* 0x004e700000001000 */
        /* <DEDUP_REMOVED lines=8> */
[----:B0----5:R-:W-:Y:S05]  /*04c0*/  CALL.REL.NOINC `($__internal_3_$__cuda_sm3x_div_rn_noftz_f32_slowpath) ;  /* 0x0000000000187944 */ /* 0x021fea0003c00000 */
[----:B------:R-:W-:-:S07]  /*04d0*/  IMAD.MOV.U32 R7, RZ, RZ, R0 ;  /* 0x000000ffff077224 */ /* 0x000fce00078e0000 */
.L_x_73:
[----:B------:R-:W-:Y:S05]  /*04e0*/  BSYNC.RECONVERGENT B0 ;  /* 0x0000000000007941 */ /* 0x000fea0003800200 */
.L_x_72:
[----:B------:R-:W1:Y:S02]  /*04f0*/  LDC.64 R4, c[0x0][0x388] ;  /* 0x0000e200ff047b82 */ /* 0x000e640000000a00 */
[----:B-1----:R-:W-:-:S05]  /*0500*/  IMAD.WIDE R2, R2, 0x4, R4 ;  /* 0x0000000402027825 */ /* 0x002fca00078e0204 */
[----:B------:R-:W-:Y:S01]  /*0510*/  STG.E desc[UR4][R2.64], R7 ;  /* 0x0000000702007986 */ /* 0x000fe2000c101904 */
[----:B------:R-:W-:Y:S05]  /*0520*/  EXIT ;  /* 0x000000000000794d */ /* 0x000fea0003800000 */
        .weak           $__internal_3_$__cuda_sm3x_div_rn_noftz_f32_slowpath
        .type           $__internal_3_$__cuda_sm3x_div_rn_noftz_f32_slowpath,@function
        .size           $__internal_3_$__cuda_sm3x_div_rn_noftz_f32_slowpath,(.L_x_89 - $__internal_3_$__cuda_sm3x_div_rn_noftz_f32_slowpath)
$__internal_3_$__cuda_sm3x_div_rn_noftz_f32_slowpath:
[----:B------:R-:W-:Y:S01]  /*0530*/  SHF.R.U32.HI R5, RZ, 0x17, R6 ;  /* 0x00000017ff057819 */ /* 0x000fe20000011606 */
[----:B------:R-:W-:Y:S01]  /*0540*/  BSSY.RECONVERGENT B1, `(.L_x_74) ;  /* 0x0000063000017945 */ /* 0x000fe20003800200 */
[----:B------:R-:W-:Y:S02]  /*0550*/  SHF.R.U32.HI R0, RZ, 0x17, R3 ;  /* 0x00000017ff007819 */ /* 0x000fe40000011603 */
[----:B------:R-:W-:Y:S02]  /*0560*/  LOP3.LUT R5, R5, 0xff, RZ, 0xc0, !PT ;  /* 0x000000ff05057812 */ /* 0x000fe400078ec0ff */
[----:B------:R-:W-:-:S03]  /*0570*/  LOP3.LUT R10, R0, 0xff, RZ, 0xc0, !PT ;  /* 0x000000ff000a7812 */ /* 0x000fc600078ec0ff */
[----:B------:R-:W-:Y:S01]  /*0580*/  VIADD R8, R5, 0xffffffff ;  /* 0xffffffff05087836 */ /* 0x000fe20000000000 */
[----:B------:R-:W-:-:S04]  /*0590*/  IADD3 R9, PT, PT, R10, -0x1, RZ ;  /* 0xffffffff0a097810 */ /* 0x000fc80007ffe0ff */
        /* <DEDUP_REMOVED lines=28> */
.L_x_75:
[----:B------:R-:W-:Y:S01]  /*0760*/  LEA R9, R5, 0xc0800000, 0x17 ;  /* 0xc080000005097811 */ /* 0x000fe200078eb8ff */
[----:B------:R-:W-:Y:S03]  /*0770*/  BSSY.RECONVERGENT B2, `(.L_x_80) ;  /* 0x0000036000027945 */ /* 0x000fe60003800200 */
[----:B------:R-:W-:Y:S01]  /*0780*/  IADD3 R9, PT, PT, -R9, R6, RZ ;  /* 0x0000000609097210 */ /* 0x000fe20007ffe1ff */
[----:B------:R-:W-:-:S03]  /*0790*/  VIADD R6, R10, 0xffffff81 ;  /* 0xffffff810a067836 */ /* 0x000fc60000000000 */
        /* <DEDUP_REMOVED lines=31> */
[C---:B------:R-:W-:Y:S01]  /*0990*/  VIADD R8, R7.reuse, 0x20 ;  /* 0x0000002007087836 */ /* 0x040fe20000000000 */
[----:B------:R-:W-:Y:S02]  /*09a0*/  IADD3 R7, PT, PT, -R7, RZ, RZ ;  /* 0x000000ff07077210 */ /* 0x000fe40007ffe1ff */
[----:B------:R-:W-:-:S02]  /*09b0*/  LOP3.LUT R5, R5, 0x800000, RZ, 0xfc, !PT ;  /* 0x0080000005057812 */ /* 0x000fc400078efcff */
[----:B------:R-:W-:Y:S02]  /*09c0*/  FSETP.NEU.FTZ.AND P0, PT, R3, R6, PT ;  /* 0x000000060300720b */ /* 0x000fe40003f1d000 */
[----:B------:R-:W-:Y:S02]  /*09d0*/  SHF.L.U32 R8, R5, R8, RZ ;  /* 0x0000000805087219 */ /* 0x000fe400000006ff */
[----:B------:R-:W-:Y:S02]  /*09e0*/  SEL R6, R7, RZ, P2 ;  /* 0x000000ff07067207 */ /* 0x000fe40001000000 */
[----:B------:R-:W-:Y:S02]  /*09f0*/  ISETP.NE.AND P1, PT, R8, RZ, P1 ;  /* 0x000000ff0800720c */ /* 0x000fe40000f25270 */
[----:B------:R-:W-:Y:S02]  /*0a00*/  SHF.R.U32.HI R6, RZ, R6, R5 ;  /* 0x00000006ff067219 */ /* 0x000fe40000011605 */
[----:B------:R-:W-:-:S02]  /*0a10*/  PLOP3.LUT P0, PT, P0, P1, PT, 0xf8, 0x8f ;  /* 0x00000000008f781c */ /* 0x000fc40000703f70 */
[----:B------:R-:W-:Y:S02]  /*0a20*/  SHF.R.U32.HI R8, RZ, 0x1, R6 ;  /* 0x00000001ff087819 */ /* 0x000fe40000011606 */
[----:B------:R-:W-:-:S04]  /*0a30*/  SEL R3, RZ, 0x1, !P0 ;  /* 0x00000001ff037807 */ /* 0x000fc80004000000 */
[----:B------:R-:W-:-:S04]  /*0a40*/  LOP3.LUT R3, R3, 0x1, R8, 0xf8, !PT ;  /* 0x0000000103037812 */ /* 0x000fc800078ef808 */
[----:B------:R-:W-:-:S05]  /*0a50*/  LOP3.LUT R3, R3, R6, RZ, 0xc0, !PT ;  /* 0x0000000603037212 */ /* 0x000fca00078ec0ff */
[----:B------:R-:W-:-:S05]  /*0a60*/  IMAD.IADD R3, R8, 0x1, R3 ;  /* 0x0000000108037824 */ /* 0x000fca00078e0203 */
[----:B------:R-:W-:Y:S01]  /*0a70*/  LOP3.LUT R0, R3, R0, RZ, 0xfc, !PT ;  /* 0x0000000003007212 */ /* 0x000fe200078efcff */
[----:B------:R-:W-:Y:S06]  /*0a80*/  BRA `(.L_x_83) ;  /* 0x0000000000107947 */ /* 0x000fec0003800000 */
.L_x_82:
[----:B------:R-:W-:-:S04]  /*0a90*/  LOP3.LUT R0, R0, 0x80000000, RZ, 0xc0, !PT ;  /* 0x8000000000007812 */ /* 0x000fc800078ec0ff */
[----:B------:R-:W-:Y:S01]  /*0aa0*/  LOP3.LUT R0, R0, 0x7f800000, RZ, 0xfc, !PT ;  /* 0x7f80000000007812 */ /* 0x000fe200078efcff */
[----:B------:R-:W-:Y:S06]  /*0ab0*/  BRA `(.L_x_83) ;  /* 0x0000000000047947 */ /* 0x000fec0003800000 */
.L_x_81:
[----:B------:R-:W-:-:S07]  /*0ac0*/  IMAD R0, R6, 0x800000, R0 ;  /* 0x0080000006007824 */ /* 0x000fce00078e0200 */
.L_x_83:
[----:B------:R-:W-:Y:S05]  /*0ad0*/  BSYNC.RECONVERGENT B2 ;  /* 0x0000000000027941 */ /* 0x000fea0003800200 */
.L_x_80:
[----:B------:R-:W-:Y:S05]  /*0ae0*/  BRA `(.L_x_84) ;  /* 0x0000000000207947 */ /* 0x000fea0003800000 */
.L_x_79:
[----:B------:R-:W-:-:S04]  /*0af0*/  LOP3.LUT R0, R6, 0x80000000, R3, 0x48, !PT ;  /* 0x8000000006007812 */ /* 0x000fc800078e4803 */
[----:B------:R-:W-:Y:S01]  /*0b00*/  LOP3.LUT R0, R0, 0x7f800000, RZ, 0xfc, !PT ;  /* 0x7f80000000007812 */ /* 0x000fe200078efcff */
[----:B------:R-:W-:Y:S06]  /*0b10*/  BRA `(.L_x_84) ;  /* 0x0000000000147947 */ /* 0x000fec0003800000 */
.L_x_78:
[----:B------:R-:W-:Y:S01]  /*0b20*/  LOP3.LUT R0, R6, 0x80000000, R3, 0x48, !PT ;  /* 0x8000000006007812 */ /* 0x000fe200078e4803 */
[----:B------:R-:W-:Y:S06]  /*0b30*/  BRA `(.L_x_84) ;  /* 0x00000000000c7947 */ /* 0x000fec0003800000 */
.L_x_77:
[----:B------:R-:W0:Y:S01]  /*0b40*/  MUFU.RSQ R0, -QNAN ;  /* 0xffc0000000007908 */ /* 0x000e220000001400 */
[----:B------:R-:W-:Y:S05]  /*0b50*/  BRA `(.L_x_84) ;  /* 0x0000000000047947 */ /* 0x000fea0003800000 */
.L_x_76:
[----:B------:R-:W-:-:S07]  /*0b60*/  FADD.FTZ R0, R3, R0 ;  /* 0x0000000003007221 */ /* 0x000fce0000010000 */
.L_x_84:
[----:B------:R-:W-:Y:S05]  /*0b70*/  BSYNC.RECONVERGENT B1 ;  /* 0x0000000000017941 */ /* 0x000fea0003800200 */
.L_x_74:
[----:B------:R-:W-:-:S04]  /*0b80*/  IMAD.MOV.U32 R5, RZ, RZ, 0x0 ;  /* 0x00000000ff057424 */ /* 0x000fc800078e00ff */
[----:B0-----:R-:W-:Y:S05]  /*0b90*/  RET.REL.NODEC R4 `(_Z18softmax_f32_kernelILi256EEvPfS0_S0_i) ;  /* 0xfffffff404187950 */ /* 0x001fea0003c3ffff */
.L_x_85:
        /* <DEDUP_REMOVED lines=14> */
.L_x_89:


//--------------------- .nv.shared._Z37safe_softmax_f16_f32_per_token_kernelILi256EEvP6__halfS1_i --------------------------
	.section	.nv.shared._Z37safe_softmax_f16_f32_per_token_kernelILi256EEvP6__halfS1_i,"aw",@nobits
	.sectionflags	@""
	.align	4
.nv.shared._Z37safe_softmax_f16_f32_per_token_kernelILi256EEvP6__halfS1_i:
	.zero		1088


//--------------------- .nv.shared.reserved.0     --------------------------
	.section	.nv.shared.reserved.0,"aw",@nobits
	.weak		__nv_reservedSMEM_offset_0_alias
	.size		__nv_reservedSMEM_offset_0_alias, 0, 64
	.other		__nv_reservedSMEM_offset_0_alias,@"STO_CUDA_RESERVED_SHARED STV_DEFAULT"
__nv_reservedSMEM_offset_0_alias:
	.zero		0
	.zero		64


//--------------------- .nv.shared._Z40online_safe_softmax_f32_per_token_kernelILi256EEvPKfPfi --------------------------
	.section	.nv.shared._Z40online_safe_softmax_f32_per_token_kernelILi256EEvPKfPfi,"aw",@nobits
	.sectionflags	@""
	.align	8
.nv.shared._Z40online_safe_softmax_f32_per_token_kernelILi256EEvPKfPfi:
	.zero		1088


//--------------------- .nv.shared._Z33safe_softmax_f32_per_token_kernelILi256EEvPfS0_i --------------------------
	.section	.nv.shared._Z33safe_softmax_f32_per_token_kernelILi256EEvPfS0_i,"aw",@nobits
	.sectionflags	@""
	.align	4
.nv.shared._Z33safe_softmax_f32_per_token_kernelILi256EEvPfS0_i:
	.zero		1088


//--------------------- .nv.shared._Z20softmax_f32x4_kernelILi64EEvPfS0_S0_i --------------------------
	.section	.nv.shared._Z20softmax_f32x4_kernelILi64EEvPfS0_S0_i,"aw",@nobits
	.sectionflags	@""
	.align	4
.nv.shared._Z20softmax_f32x4_kernelILi64EEvPfS0_S0_i:
	.zero		1032


//--------------------- .nv.shared._Z18softmax_f32_kernelILi256EEvPfS0_S0_i --------------------------
	.section	.nv.shared._Z18softmax_f32_kernelILi256EEvPfS0_S0_i,"aw",@nobits
	.sectionflags	@""
	.align	4
.nv.shared._Z18softmax_f32_kernelILi256EEvPfS0_S0_i:
	.zero		1056


//--------------------- .nv.constant0._Z37safe_softmax_f16_f32_per_token_kernelILi256EEvP6__halfS1_i --------------------------
	.section	.nv.constant0._Z37safe_softmax_f16_f32_per_token_kernelILi256EEvP6__halfS1_i,"a",@progbits
	.sectionflags	@""
	.align	4
.nv.constant0._Z37safe_softmax_f16_f32_per_token_kernelILi256EEvP6__halfS1_i:
	.zero		916


//--------------------- .nv.constant0._Z40online_safe_softmax_f32_per_token_kernelILi256EEvPKfPfi --------------------------
	.section	.nv.constant0._Z40online_safe_softmax_f32_per_token_kernelILi256EEvPKfPfi,"a",@progbits
	.sectionflags	@""
	.align	4
.nv.constant0._Z40online_safe_softmax_f32_per_token_kernelILi256EEvPKfPfi:
	.zero		916


//--------------------- .nv.constant0._Z33safe_softmax_f32_per_token_kernelILi256EEvPfS0_i --------------------------
	.section	.nv.constant0._Z33safe_softmax_f32_per_token_kernelILi256EEvPfS0_i,"a",@progbits
	.sectionflags	@""
	.align	4
.nv.constant0._Z33safe_softmax_f32_per_token_kernelILi256EEvPfS0_i:
	.zero		916


//--------------------- .nv.constant0._Z20softmax_f32x4_kernelILi64EEvPfS0_S0_i --------------------------
	.section	.nv.constant0._Z20softmax_f32x4_kernelILi64EEvPfS0_S0_i,"a",@progbits
	.sectionflags	@""
	.align	4
.nv.constant0._Z20softmax_f32x4_kernelILi64EEvPfS0_S0_i:
	.zero		924


//--------------------- .nv.constant0._Z18softmax_f32_kernelILi256EEvPfS0_S0_i --------------------------
	.section	.nv.constant0._Z18softmax_f32_kernelILi256EEvPfS0_S0_i,"a",@progbits
	.sectionflags	@""
	.align	4
.nv.constant0._Z18softmax_f32_kernelILi256EEvPfS0_S0_i:
	.zero		924


//--------------------- SYMBOLS --------------------------

	.type		.nv.reservedSmem.offset0,@object
	.size		.nv.reservedSmem.offset0,0x4
	.type		.nv.reservedSmem.cap,@object
	.size		.nv.reservedSmem.cap,0x4
